	.target	sm_100a

	.elftype	@"ET_EXEC"


//--------------------- .note.nv.tkinfo           --------------------------
	.section	.note.nv.tkinfo,"",@"SHT_NOTE"
	.sectionflags	@"SHF_NOTE_NV_TKINFO"
	.tkinfo
        /*0018*/ 	.word	0x00000002
        /*0030*/ 	.string	""
        /*0030*/ 	.string	"ptxas"
        /*0030*/ 	.string	"Cuda compilation tools, release 13.0, V13.0.88"
        /*0030*/ 	.string	"Build cuda_13.0.r13.0/compiler.36424714_0"
        /*0030*/ 	.string	"-arch sm_100a -m 64 "



//--------------------- .note.nv.cuinfo           --------------------------
	.section	.note.nv.cuinfo,"",@"SHT_NOTE"
	.sectionflags	@"SHF_NOTE_NV_CUINFO"
        /*0018*/ 	.short	0x0002
        /*001a*/ 	.short	0x0064
        /*001c*/ 	.short	0x0082
	.zero		2


//--------------------- .nv.info                  --------------------------
	.section	.nv.info,"",@"SHT_CUDA_INFO"
	.align	4


	//----- nvinfo : EIATTR_REGCOUNT
	.align		4
        /*0000*/ 	.byte	0x04, 0x2f
        /*0002*/ 	.short	(.L_19 - .L_18)
	.align		4
.L_18:
        /*0004*/ 	.word	index@(_ZN7cutlass13device_kernelINS_4gemm6kernel13GemmUniversalIN4cute5tupleIJiiiiEEENS1_10collective13CollectiveMmaINS1_35MainloopSm100TmaUmmaWarpSpecializedILi23ELi2ELi4ENS5_IJNS4_1CILi2EEENSA_ILi1EEESC_EEEEENS5_IJNSA_ILi256EEENSA_ILi32EEESG_EEENS_6half_tENS5_IJlSC_lEEESI_SJ_NS4_8TiledMMAINS4_8MMA_AtomIJNS4_26SM100_MMA_F16BF16_2x1SM_SSISI_SI_fLi256ELi32ELNS4_4UMMA5MajorE0ELSO_0ELNSN_7ScaleInE0ELSP_0EEEEEENS4_6LayoutINS5_IJSC_SC_SC_EEENS5_IJNSA_ILi0EEESU_SU_EEEEENS5_IJNS4_10UnderscoreESX_SX_EEEEENS4_18SM100_TMA_2SM_LOADENS4_14ComposedLayoutINS4_7SwizzleILi2ELi4ELi3EEENS4_18smem_ptr_flag_bitsILi16EEENSS_INS5_IJNSA_ILi8EEESG_EEENS5_IJSG_SC_EEEEEEEvNS4_8identityES10_S1A_vS1B_EENS_8epilogue10collective18CollectiveEpilogueINS1D_23Sm100TmaWarpSpecializedILi2ELi1ELi32ELb1ELb0EEEJNS5_IJNSA_ILi128EEESG_SG_EEENS5_IJNSS_IS1I_SC_EENSS_ISG_SC_EEEEESI_SJ_SI_SJ_NS1D_6fusion15FusionCallbacksIS1H_NS1N_17LinearCombinationISI_fSI_fLNS_15FloatRoundStyleE2EEES1J_S1M_JEEENS4_5SM1004TMEM4LOAD26SM100_TMEM_LOAD_32dp32b32xENS4_13SM90_TMA_LOADES1A_NS4_39AutoVectorizingCopyWithAssumedAlignmentILi128EEENS4_14SM90_TMA_STOREES1A_S1Z_S1Z_EEEvvEEEEvNT_6ParamsE)
        /*0008*/ 	.word	0x0000007d


	//----- nvinfo : EIATTR_FRAME_SIZE
	.align		4
.L_19:
        /*000c*/ 	.byte	0x04, 0x11
        /*000e*/ 	.short	(.L_21 - .L_20)
	.align		4
.L_20:
        /*0010*/ 	.word	index@($__internal_2_$__cuda_sm10x_tcgen05_guardrail_trap_unallocated_columns_being_dealloced)
        /*0014*/ 	.word	0x00000000


	//----- nvinfo : EIATTR_FRAME_SIZE
	.align		4
.L_21:
        /*0018*/ 	.byte	0x04, 0x11
        /*001a*/ 	.short	(.L_23 - .L_22)
	.align		4
.L_22:
        /*001c*/ 	.word	index@($__internal_1_$__cuda_sm10x_tcgen05_guardrail_trap_phase_invalid_during_alloc)
        /*0020*/ 	.word	0x00000000


	//----- nvinfo : EIATTR_FRAME_SIZE
	.align		4
.L_23:
        /*0024*/ 	.byte	0x04, 0x11
        /*0026*/ 	.short	(.L_25 - .L_24)
	.align		4
.L_24:
        /*0028*/ 	.word	index@($__internal_0_$__cuda_sm10x_tcgen05_guardrail_trap_col_being_dealloced_not_returned_by_alloc)
        /*002c*/ 	.word	0x00000000


	//----- nvinfo : EIATTR_FRAME_SIZE
	.align		4
.L_25:
        /*0030*/ 	.byte	0x04, 0x11
        /*0032*/ 	.short	(.L_27 - .L_26)
	.align		4
.L_26:
        /*0034*/ 	.word	index@(_ZN7cutlass13device_kernelINS_4gemm6kernel13GemmUniversalIN4cute5tupleIJiiiiEEENS1_10collective13CollectiveMmaINS1_35MainloopSm100TmaUmmaWarpSpecializedILi23ELi2ELi4ENS5_IJNS4_1CILi2EEENSA_ILi1EEESC_EEEEENS5_IJNSA_ILi256EEENSA_ILi32EEESG_EEENS_6half_tENS5_IJlSC_lEEESI_SJ_NS4_8TiledMMAINS4_8MMA_AtomIJNS4_26SM100_MMA_F16BF16_2x1SM_SSISI_SI_fLi256ELi32ELNS4_4UMMA5MajorE0ELSO_0ELNSN_7ScaleInE0ELSP_0EEEEEENS4_6LayoutINS5_IJSC_SC_SC_EEENS5_IJNSA_ILi0EEESU_SU_EEEEENS5_IJNS4_10UnderscoreESX_SX_EEEEENS4_18SM100_TMA_2SM_LOADENS4_14ComposedLayoutINS4_7SwizzleILi2ELi4ELi3EEENS4_18smem_ptr_flag_bitsILi16EEENSS_INS5_IJNSA_ILi8EEESG_EEENS5_IJSG_SC_EEEEEEEvNS4_8identityES10_S1A_vS1B_EENS_8epilogue10collective18CollectiveEpilogueINS1D_23Sm100TmaWarpSpecializedILi2ELi1ELi32ELb1ELb0EEEJNS5_IJNSA_ILi128EEESG_SG_EEENS5_IJNSS_IS1I_SC_EENSS_ISG_SC_EEEEESI_SJ_SI_SJ_NS1D_6fusion15FusionCallbacksIS1H_NS1N_17LinearCombinationISI_fSI_fLNS_15FloatRoundStyleE2EEES1J_S1M_JEEENS4_5SM1004TMEM4LOAD26SM100_TMEM_LOAD_32dp32b32xENS4_13SM90_TMA_LOADES1A_NS4_39AutoVectorizingCopyWithAssumedAlignmentILi128EEENS4_14SM90_TMA_STOREES1A_S1Z_S1Z_EEEvvEEEEvNT_6ParamsE)
        /*0038*/ 	.word	0x00000000


	//----- nvinfo : EIATTR_MIN_STACK_SIZE
	.align		4
.L_27:
        /*003c*/ 	.byte	0x04, 0x12
        /*003e*/ 	.short	(.L_29 - .L_28)
	.align		4
.L_28:
        /*0040*/ 	.word	index@(_ZN7cutlass13device_kernelINS_4gemm6kernel13GemmUniversalIN4cute5tupleIJiiiiEEENS1_10collective13CollectiveMmaINS1_35MainloopSm100TmaUmmaWarpSpecializedILi23ELi2ELi4ENS5_IJNS4_1CILi2EEENSA_ILi1EEESC_EEEEENS5_IJNSA_ILi256EEENSA_ILi32EEESG_EEENS_6half_tENS5_IJlSC_lEEESI_SJ_NS4_8TiledMMAINS4_8MMA_AtomIJNS4_26SM100_MMA_F16BF16_2x1SM_SSISI_SI_fLi256ELi32ELNS4_4UMMA5MajorE0ELSO_0ELNSN_7ScaleInE0ELSP_0EEEEEENS4_6LayoutINS5_IJSC_SC_SC_EEENS5_IJNSA_ILi0EEESU_SU_EEEEENS5_IJNS4_10UnderscoreESX_SX_EEEEENS4_18SM100_TMA_2SM_LOADENS4_14ComposedLayoutINS4_7SwizzleILi2ELi4ELi3EEENS4_18smem_ptr_flag_bitsILi16EEENSS_INS5_IJNSA_ILi8EEESG_EEENS5_IJSG_SC_EEEEEEEvNS4_8identityES10_S1A_vS1B_EENS_8epilogue10collective18CollectiveEpilogueINS1D_23Sm100TmaWarpSpecializedILi2ELi1ELi32ELb1ELb0EEEJNS5_IJNSA_ILi128EEESG_SG_EEENS5_IJNSS_IS1I_SC_EENSS_ISG_SC_EEEEESI_SJ_SI_SJ_NS1D_6fusion15FusionCallbacksIS1H_NS1N_17LinearCombinationISI_fSI_fLNS_15FloatRoundStyleE2EEES1J_S1M_JEEENS4_5SM1004TMEM4LOAD26SM100_TMEM_LOAD_32dp32b32xENS4_13SM90_TMA_LOADES1A_NS4_39AutoVectorizingCopyWithAssumedAlignmentILi128EEENS4_14SM90_TMA_STOREES1A_S1Z_S1Z_EEEvvEEEEvNT_6ParamsE)
        /*0044*/ 	.word	0x00000000
.L_29:


//--------------------- .nv.compat                --------------------------
	.section	.nv.compat,"",@"SHT_CUDA_COMPAT_INFO"
	.align	4
        /*0000*/ 	.byte	0x02, 0x09, 0x01, 0x00, 0x02, 0x02, 0x02, 0x00, 0x02, 0x05, 0x05, 0x00, 0x03, 0x07, 0x01, 0x01
        /*0010*/ 	.byte	0x02, 0x03, 0x01, 0x00, 0x02, 0x06, 0x01, 0x00, 0x04, 0x0b, 0x08, 0x00, 0x09, 0x00, 0x00, 0x00
        /*0020*/ 	.byte	0x00, 0x00, 0x00, 0x00


//--------------------- .nv.info._ZN7cutlass13device_kernelINS_4gemm6kernel13GemmUniversalIN4cute5tupleIJiiiiEEENS1_10collective13CollectiveMmaINS1_35MainloopSm100TmaUmmaWarpSpecializedILi23ELi2ELi4ENS5_IJNS4_1CILi2EEENSA_ILi1EEESC_EEEEENS5_IJNSA_ILi256EEENSA_ILi32EEESG_EEENS_6half_tENS5_IJlSC_lEEESI_SJ_NS4_8TiledMMAINS4_8MMA_AtomIJNS4_26SM100_MMA_F16BF16_2x1SM_SSISI_SI_fLi256ELi32ELNS4_4UMMA5MajorE0ELSO_0ELNSN_7ScaleInE0ELSP_0EEEEEENS4_6LayoutINS5_IJSC_SC_SC_EEENS5_IJNSA_ILi0EEESU_SU_EEEEENS5_IJNS4_10UnderscoreESX_SX_EEEEENS4_18SM100_TMA_2SM_LOADENS4_14ComposedLayoutINS4_7SwizzleILi2ELi4ELi3EEENS4_18smem_ptr_flag_bitsILi16EEENSS_INS5_IJNSA_ILi8EEESG_EEENS5_IJSG_SC_EEEEEEEvNS4_8identityES10_S1A_vS1B_EENS_8epilogue10collective18CollectiveEpilogueINS1D_23Sm100TmaWarpSpecializedILi2ELi1ELi32ELb1ELb0EEEJNS5_IJNSA_ILi128EEESG_SG_EEENS5_IJNSS_IS1I_SC_EENSS_ISG_SC_EEEEESI_SJ_SI_SJ_NS1D_6fusion15FusionCallbacksIS1H_NS1N_17LinearCombinationISI_fSI_fLNS_15FloatRoundStyleE2EEES1J_S1M_JEEENS4_5SM1004TMEM4LOAD26SM100_TMEM_LOAD_32dp32b32xENS4_13SM90_TMA_LOADES1A_NS4_39AutoVectorizingCopyWithAssumedAlignmentILi128EEENS4_14SM90_TMA_STOREES1A_S1Z_S1Z_EEEvvEEEEvNT_6ParamsE --------------------------
	.section	.nv.info._ZN7cutlass13device_kernelINS_4gemm6kernel13GemmUniversalIN4cute5tupleIJiiiiEEENS1_10collective13CollectiveMmaINS1_35MainloopSm100TmaUmmaWarpSpecializedILi23ELi2ELi4ENS5_IJNS4_1CILi2EEENSA_ILi1EEESC_EEEEENS5_IJNSA_ILi256EEENSA_ILi32EEESG_EEENS_6half_tENS5_IJlSC_lEEESI_SJ_NS4_8TiledMMAINS4_8MMA_AtomIJNS4_26SM100_MMA_F16BF16_2x1SM_SSISI_SI_fLi256ELi32ELNS4_4UMMA5MajorE0ELSO_0ELNSN_7ScaleInE0ELSP_0EEEEEENS4_6LayoutINS5_IJSC_SC_SC_EEENS5_IJNSA_ILi0EEESU_SU_EEEEENS5_IJNS4_10UnderscoreESX_SX_EEEEENS4_18SM100_TMA_2SM_LOADENS4_14ComposedLayoutINS4_7SwizzleILi2ELi4ELi3EEENS4_18smem_ptr_flag_bitsILi16EEENSS_INS5_IJNSA_ILi8EEESG_EEENS5_IJSG_SC_EEEEEEEvNS4_8identityES10_S1A_vS1B_EENS_8epilogue10collective18CollectiveEpilogueINS1D_23Sm100TmaWarpSpecializedILi2ELi1ELi32ELb1ELb0EEEJNS5_IJNSA_ILi128EEESG_SG_EEENS5_IJNSS_IS1I_SC_EENSS_ISG_SC_EEEEESI_SJ_SI_SJ_NS1D_6fusion15FusionCallbacksIS1H_NS1N_17LinearCombinationISI_fSI_fLNS_15FloatRoundStyleE2EEES1J_S1M_JEEENS4_5SM1004TMEM4LOAD26SM100_TMEM_LOAD_32dp32b32xENS4_13SM90_TMA_LOADES1A_NS4_39AutoVectorizingCopyWithAssumedAlignmentILi128EEENS4_14SM90_TMA_STOREES1A_S1Z_S1Z_EEEvvEEEEvNT_6ParamsE,"",@"SHT_CUDA_INFO"
	.sectionflags	@""
	.align	4


	//----- nvinfo : EIATTR_CUDA_API_VERSION
	.align		4
        /*0000*/ 	.byte	0x04, 0x37
        /*0002*/ 	.short	(.L_31 - .L_30)
.L_30:
        /*0004*/ 	.word	0x00000082


	//----- nvinfo : EIATTR_KPARAM_INFO
	.align		4
.L_31:
        /*0008*/ 	.byte	0x04, 0x17
        /*000a*/ 	.short	(.L_33 - .L_32)
.L_32:
        /*000c*/ 	.word	0x00000000
        /*0010*/ 	.short	0x0000
        /*0012*/ 	.short	0x0000
        /*0014*/ 	.byte	0x00, 0xf0, 0x01, 0x20


	//----- nvinfo : EIATTR_AT_ENTRY_FRAGMENTS
	.align		4
.L_33:
        /*0018*/ 	.byte	0x04, 0x4f
        /*001a*/ 	.short	(.L_35 - .L_34)


	//   ....[0]....
.L_34:
        /*001c*/ 	.word	0x00000007


	//----- nvinfo : EIATTR_RESERVED_SMEM_USED
	.align		4
.L_35:
        /*0020*/ 	.byte	0x01, 0x41
	.zero		2


	//----- nvinfo : EIATTR_SPARSE_MMA_MASK
	.align		4
        /*0024*/ 	.byte	0x03, 0x50
        /*0026*/ 	.short	0x0000


	//----- nvinfo : EIATTR_TCGEN05_2CTA_USED
	.align		4
        /*0028*/ 	.byte	0x01, 0x52
	.zero		2


	//----- nvinfo : EIATTR_MAXREG_COUNT
	.align		4
        /*002c*/ 	.byte	0x03, 0x1b
        /*002e*/ 	.short	0x00ff


	//----- nvinfo : EIATTR_NUM_BARRIERS
	.align		4
        /*0030*/ 	.byte	0x02, 0x4c
        /*0032*/ 	.byte	0x07
	.zero		1


	//----- nvinfo : EIATTR_EXTERNS
	.align		4
        /*0034*/ 	.byte	0x04, 0x0f
        /*0036*/ 	.short	(.L_37 - .L_36)


	//   ....[0]....
	.align		4
.L_36:
        /*0038*/ 	.word	index@(__assertfail)


	//----- nvinfo : EIATTR_MERCURY_ISA_VERSION
	.align		4
.L_37:
        /*003c*/ 	.byte	0x03, 0x5f
        /*003e*/ 	.short	0x0101


	//----- nvinfo : EIATTR_INT_WARP_WIDE_INSTR_OFFSETS
	.align		4
        /*0040*/ 	.byte	0x04, 0x31
        /*0042*/ 	.short	(.L_39 - .L_38)


	//   ....[0]....
.L_38:
        /*0044*/ 	.word	0x00000f60


	//   ....[1]....
        /*0048*/ 	.word	0x00001000


	//   ....[2]....
        /*004c*/ 	.word	0x00002360


	//   ....[3]....
        /*0050*/ 	.word	0x00004c00


	//   ....[4]....
        /*0054*/ 	.word	0x00004c30


	//   ....[5]....
        /*0058*/ 	.word	0x00004c80


	//   ....[6]....
        /*005c*/ 	.word	0x00005670


	//   ....[7]....
        /*0060*/ 	.word	0x000057b0


	//----- nvinfo : EIATTR_COOP_GROUP_MASK_REGIDS
	.align		4
.L_39:
        /*0064*/ 	.byte	0x04, 0x29
        /*0066*/ 	.short	(.L_41 - .L_40)


	//   ....[0]....
.L_40:
        /*0068*/ 	.word	0xffffffff


	//   ....[1]....
        /*006c*/ 	.word	0xffffffff


	//   ....[2]....
        /*0070*/ 	.word	0xffffffff


	//   ....[3]....
        /*0074*/ 	.word	0xffffffff


	//   ....[4]....
        /*0078*/ 	.word	0xffffffff


	//   ....[5]....
        /*007c*/ 	.word	0xffffffff


	//   ....[6]....
        /*0080*/ 	.word	0xffffffff


	//   ....[7]....
        /*0084*/ 	.word	0xffffffff


	//   ....[8]....
        /*0088*/ 	.word	0xffffffff


	//   ....[9]....
        /*008c*/ 	.word	0xffffffff


	//   ....[10]....
        /*0090*/ 	.word	0xffffffff


	//   ....[11]....
        /*0094*/ 	.word	0xffffffff


	//   ....[12]....
        /*0098*/ 	.word	0xffffffff


	//   ....[13]....
        /*009c*/ 	.word	0xffffffff


	//----- nvinfo : EIATTR_COOP_GROUP_INSTR_OFFSETS
	.align		4
.L_41:
        /*00a0*/ 	.byte	0x04, 0x28
        /*00a2*/ 	.short	(.L_43 - .L_42)


	//   ....[0]....
.L_42:
        /*00a4*/ 	.word	0x000000c0


	//   ....[1]....
        /*00a8*/ 	.word	0x00000500


	//   ....[2]....
        /*00ac*/ 	.word	0x00000910


	//   ....[3]....
        /*00b0*/ 	.word	0x00000a60


	//   ....[4]....
        /*00b4*/ 	.word	0x00000b50


	//   ....[5]....
        /*00b8*/ 	.word	0x00000cb0


	//   ....[6]....
        /*00bc*/ 	.word	0x00000e40


	//   ....[7]....
        /*00c0*/ 	.word	0x00001080


	//   ....[8]....
        /*00c4*/ 	.word	0x00002240


	//   ....[9]....
        /*00c8*/ 	.word	0x00003ad0


	//   ....[10]....
        /*00cc*/ 	.word	0x00003fa0


	//   ....[11]....
        /*00d0*/ 	.word	0x00003fd0


	//   ....[12]....
        /*00d4*/ 	.word	0x00004b10


	//   ....[13]....
        /*00d8*/ 	.word	0x00004d20


	//----- nvinfo : EIATTR_VRC_CTA_INIT_COUNT
	.align		4
.L_43:
        /*00dc*/ 	.byte	0x02, 0x4a
        /*00de*/ 	.byte	0x80
	.zero		1


	//----- nvinfo : EIATTR_SYSCALL_OFFSETS
	.align		4
        /*00e0*/ 	.byte	0x04, 0x46
        /*00e2*/ 	.short	(.L_45 - .L_44)


	//   ....[0]....
.L_44:
        /*00e4*/ 	.word	0x00006280


	//   ....[1]....
        /*00e8*/ 	.word	0x00006370


	//   ....[2]....
        /*00ec*/ 	.word	0x00006ae0


	//----- nvinfo : EIATTR_MBARRIER_INSTR_OFFSETS
	.align		4
.L_45:
        /*00f0*/ 	.byte	0x04, 0x39
        /*00f2*/ 	.short	(.L_47 - .L_46)


	//   ....[0]....
.L_46:
        /*00f4*/ 	.word	0x00000610
        /*00f8*/ 	.word	0x000000ff
        /*00fc*/ 	.word	0x00000000
        /*0100*/ 	.short	0x0100
        /*0102*/ 	.byte	0x08
	.zero		1


	//   ....[1]....
        /*0104*/ 	.word	0x00000620
        /*0108*/ 	.word	0x000000ff
        /*010c*/ 	.word	0x000000b8
        /*0110*/ 	.short	0x0100
        /*0112*/ 	.byte	0x08
	.zero		1


	//   ....[2]....
        /*0114*/ 	.word	0x00000630
        /*0118*/ 	.word	0x000000ff
        /*011c*/ 	.word	0x00000008
        /*0120*/ 	.short	0x0100
        /*0122*/ 	.byte	0x08
	.zero		1


	//   ....[3]....
        /*0124*/ 	.word	0x00000640
        /*0128*/ 	.word	0x000000ff
        /*012c*/ 	.word	0x000000c0
        /*0130*/ 	.short	0x0100
        /*0132*/ 	.byte	0x08
	.zero		1


	//   ....[4]....
        /*0134*/ 	.word	0x00000650
        /*0138*/ 	.word	0x000000ff
        /*013c*/ 	.word	0x00000010
        /*0140*/ 	.short	0x0100
        /*0142*/ 	.byte	0x08
	.zero		1


	//   ....[5]....
        /*0144*/ 	.word	0x00000660
        /*0148*/ 	.word	0x000000ff
        /*014c*/ 	.word	0x000000c8
        /*0150*/ 	.short	0x0100
        /*0152*/ 	.byte	0x08
	.zero		1


	//   ....[6]....
        /*0154*/ 	.word	0x00000670
        /*0158*/ 	.word	0x000000ff
        /*015c*/ 	.word	0x00000018
        /*0160*/ 	.short	0x0100
        /*0162*/ 	.byte	0x08
	.zero		1


	//   ....[7]....
        /*0164*/ 	.word	0x00000680
        /*0168*/ 	.word	0x000000ff
        /*016c*/ 	.word	0x000000d0
        /*0170*/ 	.short	0x0100
        /*0172*/ 	.byte	0x08
	.zero		1


	//   ....[8]....
        /*0174*/ 	.word	0x00000690
        /*0178*/ 	.word	0x000000ff
        /*017c*/ 	.word	0x00000020
        /*0180*/ 	.short	0x0100
        /*0182*/ 	.byte	0x08
	.zero		1


	//   ....[9]....
        /*0184*/ 	.word	0x000006a0
        /*0188*/ 	.word	0x000000ff
        /*018c*/ 	.word	0x000000d8
        /*0190*/ 	.short	0x0100
        /*0192*/ 	.byte	0x08
	.zero		1


	//   ....[10]....
        /*0194*/ 	.word	0x000006b0
        /*0198*/ 	.word	0x000000ff
        /*019c*/ 	.word	0x00000028
        /*01a0*/ 	.short	0x0100
        /*01a2*/ 	.byte	0x08
	.zero		1


	//   ....[11]....
        /*01a4*/ 	.word	0x000006c0
        /*01a8*/ 	.word	0x000000ff
        /*01ac*/ 	.word	0x000000e0
        /*01b0*/ 	.short	0x0100
        /*01b2*/ 	.byte	0x08
	.zero		1


	//   ....[12]....
        /*01b4*/ 	.word	0x000006d0
        /*01b8*/ 	.word	0x000000ff
        /*01bc*/ 	.word	0x00000030
        /*01c0*/ 	.short	0x0100
        /*01c2*/ 	.byte	0x08
	.zero		1


	//   ....[13]....
        /*01c4*/ 	.word	0x000006e0
        /*01c8*/ 	.word	0x000000ff
        /*01cc*/ 	.word	0x000000e8
        /*01d0*/ 	.short	0x0100
        /*01d2*/ 	.byte	0x08
	.zero		1


	//   ....[14]....
        /*01d4*/ 	.word	0x000006f0
        /*01d8*/ 	.word	0x000000ff
        /*01dc*/ 	.word	0x00000038
        /*01e0*/ 	.short	0x0100
        /*01e2*/ 	.byte	0x08
	.zero		1


	//   ....[15]....
        /*01e4*/ 	.word	0x00000700
        /*01e8*/ 	.word	0x000000ff
        /*01ec*/ 	.word	0x000000f0
        /*01f0*/ 	.short	0x0100
        /*01f2*/ 	.byte	0x08
	.zero		1


	//   ....[16]....
        /*01f4*/ 	.word	0x00000710
        /*01f8*/ 	.word	0x000000ff
        /*01fc*/ 	.word	0x00000040
        /*0200*/ 	.short	0x0100
        /*0202*/ 	.byte	0x08
	.zero		1


	//   ....[17]....
        /*0204*/ 	.word	0x00000720
        /*0208*/ 	.word	0x000000ff
        /*020c*/ 	.word	0x000000f8
        /*0210*/ 	.short	0x0100
        /*0212*/ 	.byte	0x08
	.zero		1


	//   ....[18]....
        /*0214*/ 	.word	0x00000730
        /*0218*/ 	.word	0x000000ff
        /*021c*/ 	.word	0x00000048
        /*0220*/ 	.short	0x0100
        /*0222*/ 	.byte	0x08
	.zero		1


	//   ....[19]....
        /*0224*/ 	.word	0x00000740
        /*0228*/ 	.word	0x000000ff
        /*022c*/ 	.word	0x00000100
        /*0230*/ 	.short	0x0100
        /*0232*/ 	.byte	0x08
	.zero		1


	//   ....[20]....
        /*0234*/ 	.word	0x00000750
        /*0238*/ 	.word	0x000000ff
        /*023c*/ 	.word	0x00000050
        /*0240*/ 	.short	0x0100
        /*0242*/ 	.byte	0x08
	.zero		1


	//   ....[21]....
        /*0244*/ 	.word	0x00000760
        /*0248*/ 	.word	0x000000ff
        /*024c*/ 	.word	0x00000108
        /*0250*/ 	.short	0x0100
        /*0252*/ 	.byte	0x08
	.zero		1


	//   ....[22]....
        /*0254*/ 	.word	0x00000770
        /*0258*/ 	.word	0x000000ff
        /*025c*/ 	.word	0x00000058
        /*0260*/ 	.short	0x0100
        /*0262*/ 	.byte	0x08
	.zero		1


	//   ....[23]....
        /*0264*/ 	.word	0x00000780
        /*0268*/ 	.word	0x000000ff
        /*026c*/ 	.word	0x00000110
        /*0270*/ 	.short	0x0100
        /*0272*/ 	.byte	0x08
	.zero		1


	//   ....[24]....
        /*0274*/ 	.word	0x00000790
        /*0278*/ 	.word	0x000000ff
        /*027c*/ 	.word	0x00000060
        /*0280*/ 	.short	0x0100
        /*0282*/ 	.byte	0x08
	.zero		1


	//   ....[25]....
        /*0284*/ 	.word	0x000007a0
        /*0288*/ 	.word	0x000000ff
        /*028c*/ 	.word	0x00000118
        /*0290*/ 	.short	0x0100
        /*0292*/ 	.byte	0x08
	.zero		1


	//   ....[26]....
        /*0294*/ 	.word	0x000007b0
        /*0298*/ 	.word	0x000000ff
        /*029c*/ 	.word	0x00000068
        /*02a0*/ 	.short	0x0100
        /*02a2*/ 	.byte	0x08
	.zero		1


	//   ....[27]....
        /*02a4*/ 	.word	0x000007c0
        /*02a8*/ 	.word	0x000000ff
        /*02ac*/ 	.word	0x00000120
        /*02b0*/ 	.short	0x0100
        /*02b2*/ 	.byte	0x08
	.zero		1


	//   ....[28]....
        /*02b4*/ 	.word	0x000007d0
        /*02b8*/ 	.word	0x000000ff
        /*02bc*/ 	.word	0x00000070
        /*02c0*/ 	.short	0x0100
        /*02c2*/ 	.byte	0x08
	.zero		1


	//   ....[29]....
        /*02c4*/ 	.word	0x000007e0
        /*02c8*/ 	.word	0x000000ff
        /*02cc*/ 	.word	0x00000128
        /*02d0*/ 	.short	0x0100
        /*02d2*/ 	.byte	0x08
	.zero		1


	//   ....[30]....
        /*02d4*/ 	.word	0x000007f0
        /*02d8*/ 	.word	0x000000ff
        /*02dc*/ 	.word	0x00000078
        /*02e0*/ 	.short	0x0100
        /*02e2*/ 	.byte	0x08
	.zero		1


	//   ....[31]....
        /*02e4*/ 	.word	0x00000800
        /*02e8*/ 	.word	0x000000ff
        /*02ec*/ 	.word	0x00000130
        /*02f0*/ 	.short	0x0100
        /*02f2*/ 	.byte	0x08
	.zero		1


	//   ....[32]....
        /*02f4*/ 	.word	0x00000810
        /*02f8*/ 	.word	0x000000ff
        /*02fc*/ 	.word	0x00000080
        /*0300*/ 	.short	0x0100
        /*0302*/ 	.byte	0x08
	.zero		1


	//   ....[33]....
        /*0304*/ 	.word	0x00000820
        /*0308*/ 	.word	0x000000ff
        /*030c*/ 	.word	0x00000138
        /*0310*/ 	.short	0x0100
        /*0312*/ 	.byte	0x08
	.zero		1


	//   ....[34]....
        /*0314*/ 	.word	0x00000830
        /*0318*/ 	.word	0x000000ff
        /*031c*/ 	.word	0x00000088
        /*0320*/ 	.short	0x0100
        /*0322*/ 	.byte	0x08
	.zero		1


	//   ....[35]....
        /*0324*/ 	.word	0x00000840
        /*0328*/ 	.word	0x000000ff
        /*032c*/ 	.word	0x00000140
        /*0330*/ 	.short	0x0100
        /*0332*/ 	.byte	0x08
	.zero		1


	//   ....[36]....
        /*0334*/ 	.word	0x00000850
        /*0338*/ 	.word	0x000000ff
        /*033c*/ 	.word	0x00000090
        /*0340*/ 	.short	0x0100
        /*0342*/ 	.byte	0x08
	.zero		1


	//   ....[37]....
        /*0344*/ 	.word	0x00000860
        /*0348*/ 	.word	0x000000ff
        /*034c*/ 	.word	0x00000148
        /*0350*/ 	.short	0x0100
        /*0352*/ 	.byte	0x08
	.zero		1


	//   ....[38]....
        /*0354*/ 	.word	0x00000870
        /*0358*/ 	.word	0x000000ff
        /*035c*/ 	.word	0x00000098
        /*0360*/ 	.short	0x0100
        /*0362*/ 	.byte	0x08
	.zero		1


	//   ....[39]....
        /*0364*/ 	.word	0x00000880
        /*0368*/ 	.word	0x000000ff
        /*036c*/ 	.word	0x00000150
        /*0370*/ 	.short	0x0100
        /*0372*/ 	.byte	0x08
	.zero		1


	//   ....[40]....
        /*0374*/ 	.word	0x00000890
        /*0378*/ 	.word	0x000000ff
        /*037c*/ 	.word	0x000000a0
        /*0380*/ 	.short	0x0100
        /*0382*/ 	.byte	0x08
	.zero		1


	//   ....[41]....
        /*0384*/ 	.word	0x000008a0
        /*0388*/ 	.word	0x000000ff
        /*038c*/ 	.word	0x00000158
        /*0390*/ 	.short	0x0100
        /*0392*/ 	.byte	0x08
	.zero		1


	//   ....[42]....
        /*0394*/ 	.word	0x000008b0
        /*0398*/ 	.word	0x000000ff
        /*039c*/ 	.word	0x000000a8
        /*03a0*/ 	.short	0x0100
        /*03a2*/ 	.byte	0x08
	.zero		1


	//   ....[43]....
        /*03a4*/ 	.word	0x000008c0
        /*03a8*/ 	.word	0x000000ff
        /*03ac*/ 	.word	0x00000160
        /*03b0*/ 	.short	0x0100
        /*03b2*/ 	.byte	0x08
	.zero		1


	//   ....[44]....
        /*03b4*/ 	.word	0x000008d0
        /*03b8*/ 	.word	0x000000ff
        /*03bc*/ 	.word	0x000000b0
        /*03c0*/ 	.short	0x0100
        /*03c2*/ 	.byte	0x08
	.zero		1


	//   ....[45]....
        /*03c4*/ 	.word	0x000008e0
        /*03c8*/ 	.word	0x000000ff
        /*03cc*/ 	.word	0x00000168
        /*03d0*/ 	.short	0x0100
        /*03d2*/ 	.byte	0x08
	.zero		1


	//   ....[46]....
        /*03d4*/ 	.word	0x00000a10
        /*03d8*/ 	.word	0x000000ff
        /*03dc*/ 	.word	0x00000170
        /*03e0*/ 	.short	0x0100
        /*03e2*/ 	.byte	0x09
	.zero		1


	//   ....[47]....
        /*03e4*/ 	.word	0x00000a20
        /*03e8*/ 	.word	0x000000ff
        /*03ec*/ 	.word	0x00000180
        /*03f0*/ 	.short	0x0100
        /*03f2*/ 	.byte	0x09
	.zero		1


	//   ....[48]....
        /*03f4*/ 	.word	0x00000a30
        /*03f8*/ 	.word	0x000000ff
        /*03fc*/ 	.word	0x00000178
        /*0400*/ 	.short	0x0100
        /*0402*/ 	.byte	0x09
	.zero		1


	//   ....[49]....
        /*0404*/ 	.word	0x00000a40
        /*0408*/ 	.word	0x000000ff
        /*040c*/ 	.word	0x00000188
        /*0410*/ 	.short	0x0100
        /*0412*/ 	.byte	0x09
	.zero		1


	//   ....[50]....
        /*0414*/ 	.word	0x00000b20
        /*0418*/ 	.word	0x000000ff
        /*041c*/ 	.word	0x00000190
        /*0420*/ 	.short	0x0100
        /*0422*/ 	.byte	0x08
	.zero		1


	//   ....[51]....
        /*0424*/ 	.word	0x00000b30
        /*0428*/ 	.word	0x000000ff
        /*042c*/ 	.word	0x00000198
        /*0430*/ 	.short	0x0100
        /*0432*/ 	.byte	0x08
	.zero		1


	//   ....[52]....
        /*0434*/ 	.word	0x00000c60
        /*0438*/ 	.word	0x000000ff
        /*043c*/ 	.word	0x000001a0
        /*0440*/ 	.short	0x0100
        /*0442*/ 	.byte	0x08
	.zero		1


	//   ....[53]....
        /*0444*/ 	.word	0x00000c70
        /*0448*/ 	.word	0x000000ff
        /*044c*/ 	.word	0x000001b0
        /*0450*/ 	.short	0x0100
        /*0452*/ 	.byte	0x08
	.zero		1


	//   ....[54]....
        /*0454*/ 	.word	0x00000c80
        /*0458*/ 	.word	0x000000ff
        /*045c*/ 	.word	0x000001a8
        /*0460*/ 	.short	0x0100
        /*0462*/ 	.byte	0x08
	.zero		1


	//   ....[55]....
        /*0464*/ 	.word	0x00000c90
        /*0468*/ 	.word	0x000000ff
        /*046c*/ 	.word	0x000001b8
        /*0470*/ 	.short	0x0100
        /*0472*/ 	.byte	0x08
	.zero		1


	//   ....[56]....
        /*0474*/ 	.word	0x00000db0
        /*0478*/ 	.word	0x000000ff
        /*047c*/ 	.word	0x000001c0
        /*0480*/ 	.short	0x0100
        /*0482*/ 	.byte	0x09
	.zero		1


	//   ....[57]....
        /*0484*/ 	.word	0x00000dc0
        /*0488*/ 	.word	0x000000ff
        /*048c*/ 	.word	0x000001e0
        /*0490*/ 	.short	0x0100
        /*0492*/ 	.byte	0x09
	.zero		1


	//   ....[58]....
        /*0494*/ 	.word	0x00000dd0
        /*0498*/ 	.word	0x000000ff
        /*049c*/ 	.word	0x000001c8
        /*04a0*/ 	.short	0x0100
        /*04a2*/ 	.byte	0x09
	.zero		1


	//   ....[59]....
        /*04a4*/ 	.word	0x00000de0
        /*04a8*/ 	.word	0x000000ff
        /*04ac*/ 	.word	0x000001e8
        /*04b0*/ 	.short	0x0100
        /*04b2*/ 	.byte	0x09
	.zero		1


	//   ....[60]....
        /*04b4*/ 	.word	0x00000df0
        /*04b8*/ 	.word	0x000000ff
        /*04bc*/ 	.word	0x000001d0
        /*04c0*/ 	.short	0x0100
        /*04c2*/ 	.byte	0x09
	.zero		1


	//   ....[61]....
        /*04c4*/ 	.word	0x00000e00
        /*04c8*/ 	.word	0x000000ff
        /*04cc*/ 	.word	0x000001f0
        /*04d0*/ 	.short	0x0100
        /*04d2*/ 	.byte	0x09
	.zero		1


	//   ....[62]....
        /*04d4*/ 	.word	0x00000e10
        /*04d8*/ 	.word	0x000000ff
        /*04dc*/ 	.word	0x000001d8
        /*04e0*/ 	.short	0x0100
        /*04e2*/ 	.byte	0x09
	.zero		1


	//   ....[63]....
        /*04e4*/ 	.word	0x00000e20
        /*04e8*/ 	.word	0x000000ff
        /*04ec*/ 	.word	0x000001f8
        /*04f0*/ 	.short	0x0100
        /*04f2*/ 	.byte	0x09
	.zero		1


	//   ....[64]....
        /*04f4*/ 	.word	0x00000f10
        /*04f8*/ 	.word	0x000000ff
        /*04fc*/ 	.word	0x00000200
        /*0500*/ 	.short	0x0100
        /*0502*/ 	.byte	0x08
	.zero		1


	//   ....[65]....
        /*0504*/ 	.word	0x00000f20
        /*0508*/ 	.word	0x000000ff
        /*050c*/ 	.word	0x00000210
        /*0510*/ 	.short	0x0100
        /*0512*/ 	.byte	0x08
	.zero		1


	//   ....[66]....
        /*0514*/ 	.word	0x00000f30
        /*0518*/ 	.word	0x000000ff
        /*051c*/ 	.word	0x00000208
        /*0520*/ 	.short	0x0100
        /*0522*/ 	.byte	0x08
	.zero		1


	//   ....[67]....
        /*0524*/ 	.word	0x00000f40
        /*0528*/ 	.word	0x000000ff
        /*052c*/ 	.word	0x00000218
        /*0530*/ 	.short	0x0100
        /*0532*/ 	.byte	0x08
	.zero		1


	//   ....[68]....
        /*0534*/ 	.word	0x00001030
        /*0538*/ 	.word	0x000000ff
        /*053c*/ 	.word	0x00000220
        /*0540*/ 	.short	0x0100
        /*0542*/ 	.byte	0x06
	.zero		1


	//   ....[69]....
        /*0544*/ 	.word	0x00001a40
        /*0548*/ 	.word	0x00000002
        /*054c*/ 	.word	0x00000210
        /*0550*/ 	.short	0x010a
        /*0552*/ 	.byte	0xff
	.zero		1


	//   ....[70]....
        /*0554*/ 	.word	0x00001a70
        /*0558*/ 	.word	0x00000002
        /*055c*/ 	.word	0x00000200
        /*0560*/ 	.short	0x0101
        /*0562*/ 	.byte	0xff
	.zero		1


	//   ....[71]....
        /*0564*/ 	.word	0x00001b40
        /*0568*/ 	.word	0x000000ff
        /*056c*/ 	.word	0x000000b8
        /*0570*/ 	.short	0x010a
        /*0572*/ 	.byte	0x08
	.zero		1


	//   ....[72]....
        /*0574*/ 	.word	0x00001c40
        /*0578*/ 	.word	0x000000ff
        /*057c*/ 	.word	0x000000b8
        /*0580*/ 	.short	0x010a
        /*0582*/ 	.byte	0x21
	.zero		1


	//   ....[73]....
        /*0584*/ 	.word	0x00001df0
        /*0588*/ 	.word	0x000000ff
        /*058c*/ 	.word	0x000000b8
        /*0590*/ 	.short	0x010a
        /*0592*/ 	.byte	0x08
	.zero		1


	//   ....[74]....
        /*0594*/ 	.word	0x00001ef0
        /*0598*/ 	.word	0x000000ff
        /*059c*/ 	.word	0x00000198
        /*05a0*/ 	.short	0x0101
        /*05a2*/ 	.byte	0x04
	.zero		1


	//   ....[75]....
        /*05a4*/ 	.word	0x00001f10
        /*05a8*/ 	.word	0x000000ff
        /*05ac*/ 	.word	0x000000b8
        /*05b0*/ 	.short	0x010a
        /*05b2*/ 	.byte	0x08
	.zero		1


	//   ....[76]....
        /*05b4*/ 	.word	0x00001f90
        /*05b8*/ 	.word	0x000000ff
        /*05bc*/ 	.word	0x000000b8
        /*05c0*/ 	.short	0x010a
        /*05c2*/ 	.byte	0x11
	.zero		1


	//   ....[77]....
        /*05c4*/ 	.word	0x00002120
        /*05c8*/ 	.word	0x000000ff
        /*05cc*/ 	.word	0x000000b8
        /*05d0*/ 	.short	0x010a
        /*05d2*/ 	.byte	0x08
	.zero		1


	//   ....[78]....
        /*05d4*/ 	.word	0x00002270
        /*05d8*/ 	.word	0x00000002
        /*05dc*/ 	.word	0x000001a0
        /*05e0*/ 	.short	0x010a
        /*05e2*/ 	.byte	0xff
	.zero		1


	//   ....[79]....
        /*05e4*/ 	.word	0x00002330
        /*05e8*/ 	.word	0x00000002
        /*05ec*/ 	.word	0x00000000
        /*05f0*/ 	.short	0x0101
        /*05f2*/ 	.byte	0xff
	.zero		1


	//   ....[80]....
        /*05f4*/ 	.word	0x00002890
        /*05f8*/ 	.word	0x000000ff
        /*05fc*/ 	.word	0x00000000
        /*0600*/ 	.short	0x010a
        /*0602*/ 	.byte	0x05
	.zero		1


	//   ....[81]....
        /*0604*/ 	.word	0x00002920
        /*0608*/ 	.word	0x000000ff
        /*060c*/ 	.word	0x00000000
        /*0610*/ 	.short	0x010a
        /*0612*/ 	.byte	0x05
	.zero		1


	//   ....[82]....
        /*0614*/ 	.word	0x000029b0
        /*0618*/ 	.word	0x000000ff
        /*061c*/ 	.word	0x00000000
        /*0620*/ 	.short	0x010a
        /*0622*/ 	.byte	0x05
	.zero		1


	//   ....[83]....
        /*0624*/ 	.word	0x00002a40
        /*0628*/ 	.word	0x000000ff
        /*062c*/ 	.word	0x00000000
        /*0630*/ 	.short	0x010a
        /*0632*/ 	.byte	0x05
	.zero		1


	//   ....[84]....
        /*0634*/ 	.word	0x00002ad0
        /*0638*/ 	.word	0x000000ff
        /*063c*/ 	.word	0x00000000
        /*0640*/ 	.short	0x010a
        /*0642*/ 	.byte	0x05
	.zero		1


	//   ....[85]....
        /*0644*/ 	.word	0x00002b60
        /*0648*/ 	.word	0x000000ff
        /*064c*/ 	.word	0x00000000
        /*0650*/ 	.short	0x010a
        /*0652*/ 	.byte	0x05
	.zero		1


	//   ....[86]....
        /*0654*/ 	.word	0x00002bf0
        /*0658*/ 	.word	0x000000ff
        /*065c*/ 	.word	0x00000000
        /*0660*/ 	.short	0x010a
        /*0662*/ 	.byte	0x05
	.zero		1


	//   ....[87]....
        /*0664*/ 	.word	0x00002c80
        /*0668*/ 	.word	0x000000ff
        /*066c*/ 	.word	0x00000000
        /*0670*/ 	.short	0x010a
        /*0672*/ 	.byte	0x05
	.zero		1


	//   ....[88]....
        /*0674*/ 	.word	0x00002d10
        /*0678*/ 	.word	0x000000ff
        /*067c*/ 	.word	0x00000000
        /*0680*/ 	.short	0x010a
        /*0682*/ 	.byte	0x05
	.zero		1


	//   ....[89]....
        /*0684*/ 	.word	0x00002da0
        /*0688*/ 	.word	0x000000ff
        /*068c*/ 	.word	0x00000000
        /*0690*/ 	.short	0x010a
        /*0692*/ 	.byte	0x05
	.zero		1


	//   ....[90]....
        /*0694*/ 	.word	0x00002e30
        /*0698*/ 	.word	0x000000ff
        /*069c*/ 	.word	0x00000000
        /*06a0*/ 	.short	0x010a
        /*06a2*/ 	.byte	0x05
	.zero		1


	//   ....[91]....
        /*06a4*/ 	.word	0x00002ec0
        /*06a8*/ 	.word	0x000000ff
        /*06ac*/ 	.word	0x00000000
        /*06b0*/ 	.short	0x010a
        /*06b2*/ 	.byte	0x05
	.zero		1


	//   ....[92]....
        /*06b4*/ 	.word	0x00002f50
        /*06b8*/ 	.word	0x000000ff
        /*06bc*/ 	.word	0x00000000
        /*06c0*/ 	.short	0x010a
        /*06c2*/ 	.byte	0x05
	.zero		1


	//   ....[93]....
        /*06c4*/ 	.word	0x00002fe0
        /*06c8*/ 	.word	0x000000ff
        /*06cc*/ 	.word	0x00000000
        /*06d0*/ 	.short	0x010a
        /*06d2*/ 	.byte	0x05
	.zero		1


	//   ....[94]....
        /*06d4*/ 	.word	0x00003070
        /*06d8*/ 	.word	0x000000ff
        /*06dc*/ 	.word	0x00000000
        /*06e0*/ 	.short	0x010a
        /*06e2*/ 	.byte	0x05
	.zero		1


	//   ....[95]....
        /*06e4*/ 	.word	0x00003100
        /*06e8*/ 	.word	0x000000ff
        /*06ec*/ 	.word	0x00000000
        /*06f0*/ 	.short	0x010a
        /*06f2*/ 	.byte	0x05
	.zero		1


	//   ....[96]....
        /*06f4*/ 	.word	0x00003190
        /*06f8*/ 	.word	0x000000ff
        /*06fc*/ 	.word	0x00000000
        /*0700*/ 	.short	0x010a
        /*0702*/ 	.byte	0x05
	.zero		1


	//   ....[97]....
        /*0704*/ 	.word	0x00003220
        /*0708*/ 	.word	0x000000ff
        /*070c*/ 	.word	0x00000000
        /*0710*/ 	.short	0x010a
        /*0712*/ 	.byte	0x05
	.zero		1


	//   ....[98]....
        /*0714*/ 	.word	0x000032b0
        /*0718*/ 	.word	0x000000ff
        /*071c*/ 	.word	0x00000000
        /*0720*/ 	.short	0x010a
        /*0722*/ 	.byte	0x05
	.zero		1


	//   ....[99]....
        /*0724*/ 	.word	0x00003340
        /*0728*/ 	.word	0x000000ff
        /*072c*/ 	.word	0x00000000
        /*0730*/ 	.short	0x010a
        /*0732*/ 	.byte	0x05
	.zero		1


	//   ....[100]....
        /*0734*/ 	.word	0x000033d0
        /*0738*/ 	.word	0x000000ff
        /*073c*/ 	.word	0x00000000
        /*0740*/ 	.short	0x010a
        /*0742*/ 	.byte	0x05
	.zero		1


	//   ....[101]....
        /*0744*/ 	.word	0x00003460
        /*0748*/ 	.word	0x000000ff
        /*074c*/ 	.word	0x00000000
        /*0750*/ 	.short	0x010a
        /*0752*/ 	.byte	0x05
	.zero		1


	//   ....[102]....
        /*0754*/ 	.word	0x00003500
        /*0758*/ 	.word	0x00000000
        /*075c*/ 	.word	0x00000000
        /*0760*/ 	.short	0x010a
        /*0762*/ 	.byte	0xff
	.zero		1


	//   ....[103]....
        /*0764*/ 	.word	0x00003630
        /*0768*/ 	.word	0x00000000
        /*076c*/ 	.word	0x00000200
        /*0770*/ 	.short	0x010a
        /*0772*/ 	.byte	0xff
	.zero		1


	//   ....[104]....
        /*0774*/ 	.word	0x000036a0
        /*0778*/ 	.word	0x00000000
        /*077c*/ 	.word	0x00000000
        /*0780*/ 	.short	0x0101
        /*0782*/ 	.byte	0xff
	.zero		1


	//   ....[105]....
        /*0784*/ 	.word	0x000036c0
        /*0788*/ 	.word	0x000000ff
        /*078c*/ 	.word	0x000001b0
        /*0790*/ 	.short	0x010a
        /*0792*/ 	.byte	0x05
	.zero		1


	//   ....[106]....
        /*0794*/ 	.word	0x000037e0
        /*0798*/ 	.word	0x00000000
        /*079c*/ 	.word	0x000001a0
        /*07a0*/ 	.short	0x010a
        /*07a2*/ 	.byte	0xff
	.zero		1


	//   ....[107]....
        /*07a4*/ 	.word	0x000038e0
        /*07a8*/ 	.word	0x00000000
        /*07ac*/ 	.word	0x00000000
        /*07b0*/ 	.short	0x0101
        /*07b2*/ 	.byte	0xff
	.zero		1


	//   ....[108]....
        /*07b4*/ 	.word	0x00003970
        /*07b8*/ 	.word	0x000000ff
        /*07bc*/ 	.word	0x000001b0
        /*07c0*/ 	.short	0x0106
        /*07c2*/ 	.byte	0x05
	.zero		1


	//   ....[109]....
        /*07c4*/ 	.word	0x00003990
        /*07c8*/ 	.word	0x000000ff
        /*07cc*/ 	.word	0x000001b0
        /*07d0*/ 	.short	0x010a
        /*07d2*/ 	.byte	0x05
	.zero		1


	//   ....[110]....
        /*07d4*/ 	.word	0x00003a20
        /*07d8*/ 	.word	0x000000ff
        /*07dc*/ 	.word	0x000001b0
        /*07e0*/ 	.short	0x0106
        /*07e2*/ 	.byte	0x04
	.zero		1


	//   ....[111]....
        /*07e4*/ 	.word	0x00003a60
        /*07e8*/ 	.word	0x00000000
        /*07ec*/ 	.word	0x000001b0
        /*07f0*/ 	.short	0x010a
        /*07f2*/ 	.byte	0xff
	.zero		1


	//   ....[112]....
        /*07f4*/ 	.word	0x00003ca0
        /*07f8*/ 	.word	0x000000ff
        /*07fc*/ 	.word	0x00000008
        /*0800*/ 	.short	0x010a
        /*0802*/ 	.byte	0x06
	.zero		1


	//   ....[113]....
        /*0804*/ 	.word	0x00003cc0
        /*0808*/ 	.word	0x000000ff
        /*080c*/ 	.word	0x00000008
        /*0810*/ 	.short	0x010a
        /*0812*/ 	.byte	0x06
	.zero		1


	//   ....[114]....
        /*0814*/ 	.word	0x00003e50
        /*0818*/ 	.word	0x000000ff
        /*081c*/ 	.word	0x00000008
        /*0820*/ 	.short	0x010a
        /*0822*/ 	.byte	0x06
	.zero		1


	//   ....[115]....
        /*0824*/ 	.word	0x00003e70
        /*0828*/ 	.word	0x000000ff
        /*082c*/ 	.word	0x00000008
        /*0830*/ 	.short	0x010a
        /*0832*/ 	.byte	0x06
	.zero		1


	//   ....[116]....
        /*0834*/ 	.word	0x00003f30
        /*0838*/ 	.word	0x000000ff
        /*083c*/ 	.word	0x00000000
        /*0840*/ 	.short	0x0101
        /*0842*/ 	.byte	0x07
	.zero		1


	//   ....[117]....
        /*0844*/ 	.word	0x00004230
        /*0848*/ 	.word	0x00000000
        /*084c*/ 	.word	0x000001a0
        /*0850*/ 	.short	0x010a
        /*0852*/ 	.byte	0xff
	.zero		1


	//   ....[118]....
        /*0854*/ 	.word	0x000042f0
        /*0858*/ 	.word	0x00000000
        /*085c*/ 	.word	0x00000000
        /*0860*/ 	.short	0x0101
        /*0862*/ 	.byte	0xff
	.zero		1


	//   ....[119]....
        /*0864*/ 	.word	0x000043b0
        /*0868*/ 	.word	0x000000ff
        /*086c*/ 	.word	0x00000000
        /*0870*/ 	.short	0x010a
        /*0872*/ 	.byte	0x06
	.zero		1


	//   ....[120]....
        /*0874*/ 	.word	0x000043c0
        /*0878*/ 	.word	0x000000ff
        /*087c*/ 	.word	0x000001e0
        /*0880*/ 	.short	0x010a
        /*0882*/ 	.byte	0x0a
	.zero		1


	//   ....[121]....
        /*0884*/ 	.word	0x00004470
        /*0888*/ 	.word	0x000000ff
        /*088c*/ 	.word	0x00000000
        /*0890*/ 	.short	0x010a
        /*0892*/ 	.byte	0x09
	.zero		1


	//   ....[122]....
        /*0894*/ 	.word	0x000045b0
        /*0898*/ 	.word	0x000000ff
        /*089c*/ 	.word	0x00000000
        /*08a0*/ 	.short	0x010a
        /*08a2*/ 	.byte	0x06
	.zero		1


	//   ....[123]....
        /*08a4*/ 	.word	0x00004800
        /*08a8*/ 	.word	0x000000ff
        /*08ac*/ 	.word	0x00000000
        /*08b0*/ 	.short	0x010a
        /*08b2*/ 	.byte	0x07
	.zero		1


	//   ....[124]....
        /*08b4*/ 	.word	0x00004890
        /*08b8*/ 	.word	0x000000ff
        /*08bc*/ 	.word	0x00000000
        /*08c0*/ 	.short	0x010a
        /*08c2*/ 	.byte	0x07
	.zero		1


	//   ....[125]....
        /*08c4*/ 	.word	0x00004920
        /*08c8*/ 	.word	0x000000ff
        /*08cc*/ 	.word	0x00000000
        /*08d0*/ 	.short	0x010a
        /*08d2*/ 	.byte	0x07
	.zero		1


	//   ....[126]....
        /*08d4*/ 	.word	0x000049c0
        /*08d8*/ 	.word	0x00000000
        /*08dc*/ 	.word	0x00000000
        /*08e0*/ 	.short	0x010a
        /*08e2*/ 	.byte	0xff
	.zero		1


	//   ....[127]....
        /*08e4*/ 	.word	0x00004a00
        /*08e8*/ 	.word	0x00000000
        /*08ec*/ 	.word	0x00000000
        /*08f0*/ 	.short	0x010a
        /*08f2*/ 	.byte	0xff
	.zero		1


	//   ....[128]....
        /*08f4*/ 	.word	0x00004a70
        /*08f8*/ 	.word	0x000000ff
        /*08fc*/ 	.word	0x00000000
        /*0900*/ 	.short	0x0101
        /*0902*/ 	.byte	0x05
	.zero		1


	//   ....[129]....
        /*0904*/ 	.word	0x00004ab0
        /*0908*/ 	.word	0x000000ff
        /*090c*/ 	.word	0x00000220
        /*0910*/ 	.short	0x010a
        /*0912*/ 	.byte	0x08
	.zero		1


	//   ....[130]....
        /*0914*/ 	.word	0x00004b00
        /*0918*/ 	.word	0x000000ff
        /*091c*/ 	.word	0x00000000
        /*0920*/ 	.short	0x0101
        /*0922*/ 	.byte	0x05
	.zero		1


	//   ....[131]....
        /*0924*/ 	.word	0x00004f10
        /*0928*/ 	.word	0x00000000
        /*092c*/ 	.word	0x000001a0
        /*0930*/ 	.short	0x010a
        /*0932*/ 	.byte	0xff
	.zero		1


	//   ....[132]....
        /*0934*/ 	.word	0x00004ff0
        /*0938*/ 	.word	0x00000000
        /*093c*/ 	.word	0x00000000
        /*0940*/ 	.short	0x0101
        /*0942*/ 	.byte	0xff
	.zero		1


	//   ....[133]....
        /*0944*/ 	.word	0x00005310
        /*0948*/ 	.word	0x000000ff
        /*094c*/ 	.word	0x00000198
        /*0950*/ 	.short	0x010a
        /*0952*/ 	.byte	0x06
	.zero		1


	//   ....[134]....
        /*0954*/ 	.word	0x000054f0
        /*0958*/ 	.word	0x000000ff
        /*095c*/ 	.word	0x00000180
        /*0960*/ 	.short	0x010a
        /*0962*/ 	.byte	0x0d
	.zero		1


	//   ....[135]....
        /*0964*/ 	.word	0x00005800
        /*0968*/ 	.word	0x000000ff
        /*096c*/ 	.word	0x00000170
        /*0970*/ 	.short	0x010b
        /*0972*/ 	.byte	0x0d
	.zero		1


	//   ....[136]....
        /*0974*/ 	.word	0x00005860
        /*0978*/ 	.word	0x000000ff
        /*097c*/ 	.word	0x00000000
        /*0980*/ 	.short	0x0101
        /*0982*/ 	.byte	0x0e
	.zero		1


	//   ....[137]....
        /*0984*/ 	.word	0x000058b0
        /*0988*/ 	.word	0x000000ff
        /*098c*/ 	.word	0x00000000
        /*0990*/ 	.short	0x010a
        /*0992*/ 	.byte	0x04
	.zero		1


	//   ....[138]....
        /*0994*/ 	.word	0x00005950
        /*0998*/ 	.word	0x00000000
        /*099c*/ 	.word	0x00000000
        /*09a0*/ 	.short	0x010a
        /*09a2*/ 	.byte	0xff
	.zero		1


	//   ....[139]....
        /*09a4*/ 	.word	0x00005c90
        /*09a8*/ 	.word	0x00000000
        /*09ac*/ 	.word	0x000001a0
        /*09b0*/ 	.short	0x010a
        /*09b2*/ 	.byte	0xff
	.zero		1


	//   ....[140]....
        /*09b4*/ 	.word	0x00005da0
        /*09b8*/ 	.word	0x00000000
        /*09bc*/ 	.word	0x00000000
        /*09c0*/ 	.short	0x0101
        /*09c2*/ 	.byte	0xff
	.zero		1


	//   ....[141]....
        /*09c4*/ 	.word	0x00006750
        /*09c8*/ 	.word	0x00000003
        /*09cc*/ 	.word	0x00000170
        /*09d0*/ 	.short	0x010a
        /*09d2*/ 	.byte	0xff
	.zero		1


	//   ....[142]....
        /*09d4*/ 	.word	0x00006760
        /*09d8*/ 	.word	0x0000007a
        /*09dc*/ 	.word	0x000001c0
        /*09e0*/ 	.short	0x010a
        /*09e2*/ 	.byte	0xff
	.zero		1


	//   ....[143]....
        /*09e4*/ 	.word	0x00006900
        /*09e8*/ 	.word	0x00000003
        /*09ec*/ 	.word	0x00000170
        /*09f0*/ 	.short	0x010a
        /*09f2*/ 	.byte	0xff
	.zero		1


	//   ....[144]....
        /*09f4*/ 	.word	0x000069c0
        /*09f8*/ 	.word	0x0000007a
        /*09fc*/ 	.word	0x000001c0
        /*0a00*/ 	.short	0x010a
        /*0a02*/ 	.byte	0xff
	.zero		1


	//   ....[145]....
        /*0a04*/ 	.word	0x00006bf0
        /*0a08*/ 	.word	0x0000007a
        /*0a0c*/ 	.word	0x00000000
        /*0a10*/ 	.short	0x0101
        /*0a12*/ 	.byte	0xff
	.zero		1


	//   ....[146]....
        /*0a14*/ 	.word	0x00007510
        /*0a18*/ 	.word	0x00000000
        /*0a1c*/ 	.word	0x00000000
        /*0a20*/ 	.short	0x0101
        /*0a22*/ 	.byte	0xff
	.zero		1


	//   ....[147]....
        /*0a24*/ 	.word	0x000077b0
        /*0a28*/ 	.word	0x00000002
        /*0a2c*/ 	.word	0x00000210
        /*0a30*/ 	.short	0x010a
        /*0a32*/ 	.byte	0xff
	.zero		1


	//   ....[148]....
        /*0a34*/ 	.word	0x00007810
        /*0a38*/ 	.word	0x00000002
        /*0a3c*/ 	.word	0x000000b8
        /*0a40*/ 	.short	0x010a
        /*0a42*/ 	.byte	0xff
	.zero		1


	//   ....[149]....
        /*0a44*/ 	.word	0x00007870
        /*0a48*/ 	.word	0x00000002
        /*0a4c*/ 	.word	0x000000b8
        /*0a50*/ 	.short	0x010a
        /*0a52*/ 	.byte	0xff
	.zero		1


	//   ....[150]....
        /*0a54*/ 	.word	0x000078c0
        /*0a58*/ 	.word	0x00000002
        /*0a5c*/ 	.word	0x000001a0
        /*0a60*/ 	.short	0x010a
        /*0a62*/ 	.byte	0xff
	.zero		1


	//   ....[151]....
        /*0a64*/ 	.word	0x00007920
        /*0a68*/ 	.word	0x00000000
        /*0a6c*/ 	.word	0x00000000
        /*0a70*/ 	.short	0x010a
        /*0a72*/ 	.byte	0xff
	.zero		1


	//   ....[152]....
        /*0a74*/ 	.word	0x00007980
        /*0a78*/ 	.word	0x00000000
        /*0a7c*/ 	.word	0x00000000
        /*0a80*/ 	.short	0x010a
        /*0a82*/ 	.byte	0xff
	.zero		1


	//   ....[153]....
        /*0a84*/ 	.word	0x000079e0
        /*0a88*/ 	.word	0x00000000
        /*0a8c*/ 	.word	0x00000000
        /*0a90*/ 	.short	0x010a
        /*0a92*/ 	.byte	0xff
	.zero		1


	//   ....[154]....
        /*0a94*/ 	.word	0x00007a40
        /*0a98*/ 	.word	0x00000000
        /*0a9c*/ 	.word	0x00000000
        /*0aa0*/ 	.short	0x010a
        /*0aa2*/ 	.byte	0xff
	.zero		1


	//   ....[155]....
        /*0aa4*/ 	.word	0x00007aa0
        /*0aa8*/ 	.word	0x00000000
        /*0aac*/ 	.word	0x00000000
        /*0ab0*/ 	.short	0x010a
        /*0ab2*/ 	.byte	0xff
	.zero		1


	//   ....[156]....
        /*0ab4*/ 	.word	0x00007b00
        /*0ab8*/ 	.word	0x00000000
        /*0abc*/ 	.word	0x00000000
        /*0ac0*/ 	.short	0x010a
        /*0ac2*/ 	.byte	0xff
	.zero		1


	//   ....[157]....
        /*0ac4*/ 	.word	0x00007b60
        /*0ac8*/ 	.word	0x00000000
        /*0acc*/ 	.word	0x00000000
        /*0ad0*/ 	.short	0x010a
        /*0ad2*/ 	.byte	0xff
	.zero		1


	//   ....[158]....
        /*0ad4*/ 	.word	0x00007bc0
        /*0ad8*/ 	.word	0x00000000
        /*0adc*/ 	.word	0x00000000
        /*0ae0*/ 	.short	0x010a
        /*0ae2*/ 	.byte	0xff
	.zero		1


	//   ....[159]....
        /*0ae4*/ 	.word	0x00007c20
        /*0ae8*/ 	.word	0x00000000
        /*0aec*/ 	.word	0x00000000
        /*0af0*/ 	.short	0x010a
        /*0af2*/ 	.byte	0xff
	.zero		1


	//   ....[160]....
        /*0af4*/ 	.word	0x00007c80
        /*0af8*/ 	.word	0x00000000
        /*0afc*/ 	.word	0x00000000
        /*0b00*/ 	.short	0x010a
        /*0b02*/ 	.byte	0xff
	.zero		1


	//   ....[161]....
        /*0b04*/ 	.word	0x00007ce0
        /*0b08*/ 	.word	0x00000000
        /*0b0c*/ 	.word	0x00000000
        /*0b10*/ 	.short	0x010a
        /*0b12*/ 	.byte	0xff
	.zero		1


	//   ....[162]....
        /*0b14*/ 	.word	0x00007d40
        /*0b18*/ 	.word	0x00000000
        /*0b1c*/ 	.word	0x00000000
        /*0b20*/ 	.short	0x010a
        /*0b22*/ 	.byte	0xff
	.zero		1


	//   ....[163]....
        /*0b24*/ 	.word	0x00007da0
        /*0b28*/ 	.word	0x00000000
        /*0b2c*/ 	.word	0x00000000
        /*0b30*/ 	.short	0x010a
        /*0b32*/ 	.byte	0xff
	.zero		1


	//   ....[164]....
        /*0b34*/ 	.word	0x00007e00
        /*0b38*/ 	.word	0x00000000
        /*0b3c*/ 	.word	0x00000000
        /*0b40*/ 	.short	0x010a
        /*0b42*/ 	.byte	0xff
	.zero		1


	//   ....[165]....
        /*0b44*/ 	.word	0x00007e60
        /*0b48*/ 	.word	0x00000000
        /*0b4c*/ 	.word	0x00000000
        /*0b50*/ 	.short	0x010a
        /*0b52*/ 	.byte	0xff
	.zero		1


	//   ....[166]....
        /*0b54*/ 	.word	0x00007ec0
        /*0b58*/ 	.word	0x00000000
        /*0b5c*/ 	.word	0x00000000
        /*0b60*/ 	.short	0x010a
        /*0b62*/ 	.byte	0xff
	.zero		1


	//   ....[167]....
        /*0b64*/ 	.word	0x00007f20
        /*0b68*/ 	.word	0x00000000
        /*0b6c*/ 	.word	0x00000000
        /*0b70*/ 	.short	0x010a
        /*0b72*/ 	.byte	0xff
	.zero		1


	//   ....[168]....
        /*0b74*/ 	.word	0x00007f80
        /*0b78*/ 	.word	0x00000000
        /*0b7c*/ 	.word	0x00000000
        /*0b80*/ 	.short	0x010a
        /*0b82*/ 	.byte	0xff
	.zero		1


	//   ....[169]....
        /*0b84*/ 	.word	0x00007fe0
        /*0b88*/ 	.word	0x00000000
        /*0b8c*/ 	.word	0x00000000
        /*0b90*/ 	.short	0x010a
        /*0b92*/ 	.byte	0xff
	.zero		1


	//   ....[170]....
        /*0b94*/ 	.word	0x00008040
        /*0b98*/ 	.word	0x00000000
        /*0b9c*/ 	.word	0x00000000
        /*0ba0*/ 	.short	0x010a
        /*0ba2*/ 	.byte	0xff
	.zero		1


	//   ....[171]....
        /*0ba4*/ 	.word	0x000080a0
        /*0ba8*/ 	.word	0x00000000
        /*0bac*/ 	.word	0x00000000
        /*0bb0*/ 	.short	0x010a
        /*0bb2*/ 	.byte	0xff
	.zero		1


	//   ....[172]....
        /*0bb4*/ 	.word	0x00008100
        /*0bb8*/ 	.word	0x00000000
        /*0bbc*/ 	.word	0x00000000
        /*0bc0*/ 	.short	0x010a
        /*0bc2*/ 	.byte	0xff
	.zero		1


	//   ....[173]....
        /*0bc4*/ 	.word	0x00008150
        /*0bc8*/ 	.word	0x00000000
        /*0bcc*/ 	.word	0x00000200
        /*0bd0*/ 	.short	0x010a
        /*0bd2*/ 	.byte	0xff
	.zero		1


	//   ....[174]....
        /*0bd4*/ 	.word	0x000081b0
        /*0bd8*/ 	.word	0x00000000
        /*0bdc*/ 	.word	0x000001b0
        /*0be0*/ 	.short	0x010a
        /*0be2*/ 	.byte	0xff
	.zero		1


	//   ....[175]....
        /*0be4*/ 	.word	0x00008200
        /*0be8*/ 	.word	0x00000000
        /*0bec*/ 	.word	0x000001a0
        /*0bf0*/ 	.short	0x010a
        /*0bf2*/ 	.byte	0xff
	.zero		1


	//   ....[176]....
        /*0bf4*/ 	.word	0x00008260
        /*0bf8*/ 	.word	0x00000000
        /*0bfc*/ 	.word	0x000001b0
        /*0c00*/ 	.short	0x010a
        /*0c02*/ 	.byte	0xff
	.zero		1


	//   ....[177]....
        /*0c04*/ 	.word	0x000082c0
        /*0c08*/ 	.word	0x00000004
        /*0c0c*/ 	.word	0x00000008
        /*0c10*/ 	.short	0x010a
        /*0c12*/ 	.byte	0xff
	.zero		1


	//   ....[178]....
        /*0c14*/ 	.word	0x000083a0
        /*0c18*/ 	.word	0x00000002
        /*0c1c*/ 	.word	0x00000008
        /*0c20*/ 	.short	0x010a
        /*0c22*/ 	.byte	0xff
	.zero		1


	//   ....[179]....
        /*0c24*/ 	.word	0x000083f0
        /*0c28*/ 	.word	0x00000000
        /*0c2c*/ 	.word	0x000001a0
        /*0c30*/ 	.short	0x010a
        /*0c32*/ 	.byte	0xff
	.zero		1


	//   ....[180]....
        /*0c34*/ 	.word	0x00008450
        /*0c38*/ 	.word	0x00000000
        /*0c3c*/ 	.word	0x000001e0
        /*0c40*/ 	.short	0x010a
        /*0c42*/ 	.byte	0xff
	.zero		1


	//   ....[181]....
        /*0c44*/ 	.word	0x000084b0
        /*0c48*/ 	.word	0x00000000
        /*0c4c*/ 	.word	0x00000000
        /*0c50*/ 	.short	0x010a
        /*0c52*/ 	.byte	0xff
	.zero		1


	//   ....[182]....
        /*0c54*/ 	.word	0x00008510
        /*0c58*/ 	.word	0x00000000
        /*0c5c*/ 	.word	0x00000000
        /*0c60*/ 	.short	0x010a
        /*0c62*/ 	.byte	0xff
	.zero		1


	//   ....[183]....
        /*0c64*/ 	.word	0x00008570
        /*0c68*/ 	.word	0x00000000
        /*0c6c*/ 	.word	0x00000000
        /*0c70*/ 	.short	0x010a
        /*0c72*/ 	.byte	0xff
	.zero		1


	//   ....[184]....
        /*0c74*/ 	.word	0x000085d0
        /*0c78*/ 	.word	0x00000000
        /*0c7c*/ 	.word	0x00000000
        /*0c80*/ 	.short	0x010a
        /*0c82*/ 	.byte	0xff
	.zero		1


	//   ....[185]....
        /*0c84*/ 	.word	0x00008630
        /*0c88*/ 	.word	0x00000000
        /*0c8c*/ 	.word	0x00000220
        /*0c90*/ 	.short	0x010a
        /*0c92*/ 	.byte	0xff
	.zero		1


	//   ....[186]....
        /*0c94*/ 	.word	0x00008680
        /*0c98*/ 	.word	0x00000000
        /*0c9c*/ 	.word	0x000001a0
        /*0ca0*/ 	.short	0x010a
        /*0ca2*/ 	.byte	0xff
	.zero		1


	//   ....[187]....
        /*0ca4*/ 	.word	0x000086e0
        /*0ca8*/ 	.word	0x00000000
        /*0cac*/ 	.word	0x00000198
        /*0cb0*/ 	.short	0x010a
        /*0cb2*/ 	.byte	0xff
	.zero		1


	//   ....[188]....
        /*0cb4*/ 	.word	0x00008740
        /*0cb8*/ 	.word	0x00000000
        /*0cbc*/ 	.word	0x00000180
        /*0cc0*/ 	.short	0x010a
        /*0cc2*/ 	.byte	0xff
	.zero		1


	//   ....[189]....
        /*0cc4*/ 	.word	0x000087a0
        /*0cc8*/ 	.word	0x00000000
        /*0ccc*/ 	.word	0x00000000
        /*0cd0*/ 	.short	0x010a
        /*0cd2*/ 	.byte	0xff
	.zero		1


	//   ....[190]....
        /*0cd4*/ 	.word	0x000087f0
        /*0cd8*/ 	.word	0x00000000
        /*0cdc*/ 	.word	0x000001a0
        /*0ce0*/ 	.short	0x010a
        /*0ce2*/ 	.byte	0xff
	.zero		1


	//   ....[191]....
        /*0ce4*/ 	.word	0x00008840
        /*0ce8*/ 	.word	0x00000003
        /*0cec*/ 	.word	0x00000170
        /*0cf0*/ 	.short	0x010a
        /*0cf2*/ 	.byte	0xff
	.zero		1


	//   ....[192]....
        /*0cf4*/ 	.word	0x00008890
        /*0cf8*/ 	.word	0x0000007a
        /*0cfc*/ 	.word	0x000001c0
        /*0d00*/ 	.short	0x010a
        /*0d02*/ 	.byte	0xff
	.zero		1


	//----- nvinfo : EIATTR_NUM_MBARRIERS
	.align		4
.L_47:
        /*0d04*/ 	.byte	0x03, 0x38
        /*0d06*/ 	.short	0x0045


	//----- nvinfo : EIATTR_EXIT_INSTR_OFFSETS
	.align		4
        /*0d08*/ 	.byte	0x04, 0x1c
        /*0d0a*/ 	.short	(.L_49 - .L_48)


	//   ....[0]....
.L_48:
        /*0d0c*/ 	.word	0x00003530


	//   ....[1]....
        /*0d10*/ 	.word	0x00003a30


	//   ....[2]....
        /*0d14*/ 	.word	0x00003a90


	//   ....[3]....
        /*0d18*/ 	.word	0x00004d30


	//   ....[4]....
        /*0d1c*/ 	.word	0x00005980


	//   ....[5]....
        /*0d20*/ 	.word	0x000059c0


	//   ....[6]....
        /*0d24*/ 	.word	0x000076c0


	//   ....[7]....
        /*0d28*/ 	.word	0x00007740


	//   ....[8]....
        /*0d2c*/ 	.word	0x00007770


	//   ....[9]....
        /*0d30*/ 	.word	0x000077a0


	//----- nvinfo : EIATTR_MAX_THREADS
	.align		4
.L_49:
        /*0d34*/ 	.byte	0x04, 0x05
        /*0d36*/ 	.short	(.L_51 - .L_50)
.L_50:
        /*0d38*/ 	.word	0x00000100
        /*0d3c*/ 	.word	0x00000001
        /*0d40*/ 	.word	0x00000001


	//----- nvinfo : EIATTR_CRS_STACK_SIZE
	.align		4
.L_51:
        /*0d44*/ 	.byte	0x04, 0x1e
        /*0d46*/ 	.short	(.L_53 - .L_52)
.L_52:
        /*0d48*/ 	.word	0x00000000


	//----- nvinfo : EIATTR_CBANK_PARAM_SIZE
	.align		4
.L_53:
        /*0d4c*/ 	.byte	0x03, 0x19
        /*0d4e*/ 	.short	0x0800


	//----- nvinfo : EIATTR_PARAM_CBANK
	.align		4
        /*0d50*/ 	.byte	0x04, 0x0a
        /*0d52*/ 	.short	(.L_55 - .L_54)
	.align		4
.L_54:
        /*0d54*/ 	.word	index@(.nv.constant0._ZN7cutlass13device_kernelINS_4gemm6kernel13GemmUniversalIN4cute5tupleIJiiiiEEENS1_10collective13CollectiveMmaINS1_35MainloopSm100TmaUmmaWarpSpecializedILi23ELi2ELi4ENS5_IJNS4_1CILi2EEENSA_ILi1EEESC_EEEEENS5_IJNSA_ILi256EEENSA_ILi32EEESG_EEENS_6half_tENS5_IJlSC_lEEESI_SJ_NS4_8TiledMMAINS4_8MMA_AtomIJNS4_26SM100_MMA_F16BF16_2x1SM_SSISI_SI_fLi256ELi32ELNS4_4UMMA5MajorE0ELSO_0ELNSN_7ScaleInE0ELSP_0EEEEEENS4_6LayoutINS5_IJSC_SC_SC_EEENS5_IJNSA_ILi0EEESU_SU_EEEEENS5_IJNS4_10UnderscoreESX_SX_EEEEENS4_18SM100_TMA_2SM_LOADENS4_14ComposedLayoutINS4_7SwizzleILi2ELi4ELi3EEENS4_18smem_ptr_flag_bitsILi16EEENSS_INS5_IJNSA_ILi8EEESG_EEENS5_IJSG_SC_EEEEEEEvNS4_8identityES10_S1A_vS1B_EENS_8epilogue10collective18CollectiveEpilogueINS1D_23Sm100TmaWarpSpecializedILi2ELi1ELi32ELb1ELb0EEEJNS5_IJNSA_ILi128EEESG_SG_EEENS5_IJNSS_IS1I_SC_EENSS_ISG_SC_EEEEESI_SJ_SI_SJ_NS1D_6fusion15FusionCallbacksIS1H_NS1N_17LinearCombinationISI_fSI_fLNS_15FloatRoundStyleE2EEES1J_S1M_JEEENS4_5SM1004TMEM4LOAD26SM100_TMEM_LOAD_32dp32b32xENS4_13SM90_TMA_LOADES1A_NS4_39AutoVectorizingCopyWithAssumedAlignmentILi128EEENS4_14SM90_TMA_STOREES1A_S1Z_S1Z_EEEvvEEEEvNT_6ParamsE)
        /*0d58*/ 	.short	0x0380
        /*0d5a*/ 	.short	0x0800


	//----- nvinfo : EIATTR_SW_WAR
	.align		4
.L_55:
        /*0d5c*/ 	.byte	0x04, 0x36
        /*0d5e*/ 	.short	(.L_57 - .L_56)
.L_56:
        /*0d60*/ 	.word	0x00000008
.L_57:


//--------------------- .nv.callgraph             --------------------------
	.section	.nv.callgraph,"",@"SHT_CUDA_CALLGRAPH"
	.align	4
	.sectionentsize	8
	.align		4
        /*0000*/ 	.word	0x00000000
	.align		4
        /*0004*/ 	.word	0xffffffff
	.align		4
        /*0008*/ 	.word	index@(_ZN7cutlass13device_kernelINS_4gemm6kernel13GemmUniversalIN4cute5tupleIJiiiiEEENS1_10collective13CollectiveMmaINS1_35MainloopSm100TmaUmmaWarpSpecializedILi23ELi2ELi4ENS5_IJNS4_1CILi2EEENSA_ILi1EEESC_EEEEENS5_IJNSA_ILi256EEENSA_ILi32EEESG_EEENS_6half_tENS5_IJlSC_lEEESI_SJ_NS4_8TiledMMAINS4_8MMA_AtomIJNS4_26SM100_MMA_F16BF16_2x1SM_SSISI_SI_fLi256ELi32ELNS4_4UMMA5MajorE0ELSO_0ELNSN_7ScaleInE0ELSP_0EEEEEENS4_6LayoutINS5_IJSC_SC_SC_EEENS5_IJNSA_ILi0EEESU_SU_EEEEENS5_IJNS4_10UnderscoreESX_SX_EEEEENS4_18SM100_TMA_2SM_LOADENS4_14ComposedLayoutINS4_7SwizzleILi2ELi4ELi3EEENS4_18smem_ptr_flag_bitsILi16EEENSS_INS5_IJNSA_ILi8EEESG_EEENS5_IJSG_SC_EEEEEEEvNS4_8identityES10_S1A_vS1B_EENS_8epilogue10collective18CollectiveEpilogueINS1D_23Sm100TmaWarpSpecializedILi2ELi1ELi32ELb1ELb0EEEJNS5_IJNSA_ILi128EEESG_SG_EEENS5_IJNSS_IS1I_SC_EENSS_ISG_SC_EEEEESI_SJ_SI_SJ_NS1D_6fusion15FusionCallbacksIS1H_NS1N_17LinearCombinationISI_fSI_fLNS_15FloatRoundStyleE2EEES1J_S1M_JEEENS4_5SM1004TMEM4LOAD26SM100_TMEM_LOAD_32dp32b32xENS4_13SM90_TMA_LOADES1A_NS4_39AutoVectorizingCopyWithAssumedAlignmentILi128EEENS4_14SM90_TMA_STOREES1A_S1Z_S1Z_EEEvvEEEEvNT_6ParamsE)
	.align		4
        /*000c*/ 	.word	index@(__assertfail)
	.align		4
        /*0010*/ 	.word	0x00000000
	.align		4
        /*0014*/ 	.word	0xfffffffe
	.align		4
        /*0018*/ 	.word	0x00000000
	.align		4
        /*001c*/ 	.word	0xfffffffd
	.align		4
        /*0020*/ 	.word	0x00000000
	.align		4
        /*0024*/ 	.word	0xfffffffc


//--------------------- .nv.constant4             --------------------------
	.section	.nv.constant4,"a",@progbits
	.align	8
	.align		8
.nv.constant4:
        /*0000*/ 	.dword	__assertfail
	.align		8
        /*0008*/ 	.dword	__unnamed_1
	.align		8
        /*0010*/ 	.dword	__unnamed_2
	.align		8
        /*0018*/ 	.dword	_ZN40_INTERNAL_a84dada0_4_k_cu_e92abaee_101614cuda3std3__45__cpo5beginE
	.align		8
        /*0020*/ 	.dword	_ZN40_INTERNAL_a84dada0_4_k_cu_e92abaee_101614cuda3std3__45__cpo3endE
	.align		8
        /*0028*/ 	.dword	_ZN40_INTERNAL_a84dada0_4_k_cu_e92abaee_101614cuda3std3__45__cpo6cbeginE
	.align		8
        /*0030*/ 	.dword	_ZN40_INTERNAL_a84dada0_4_k_cu_e92abaee_101614cuda3std3__45__cpo4cendE
	.align		8
        /*0038*/ 	.dword	_ZN40_INTERNAL_a84dada0_4_k_cu_e92abaee_101614cuda3std3__442_GLOBAL__N__a84dada0_4_k_cu_e92abaee_101616ignoreE
	.align		8
        /*0040*/ 	.dword	_ZN40_INTERNAL_a84dada0_4_k_cu_e92abaee_101614cuda3std3__419piecewise_constructE
	.align		8
        /*0048*/ 	.dword	_ZN40_INTERNAL_a84dada0_4_k_cu_e92abaee_101614cuda3std3__48in_placeE
	.align		8
        /*0050*/ 	.dword	_ZN40_INTERNAL_a84dada0_4_k_cu_e92abaee_101614cuda3std6ranges3__45__cpo4swapE
	.align		8
        /*0058*/ 	.dword	_ZN40_INTERNAL_a84dada0_4_k_cu_e92abaee_101614cuda3std6ranges3__45__cpo9iter_moveE
	.align		8
        /*0060*/ 	.dword	_ZN40_INTERNAL_a84dada0_4_k_cu_e92abaee_101614cute7productE
	.align		8
        /*0068*/ 	.dword	_ZN40_INTERNAL_a84dada0_4_k_cu_e92abaee_101614cute1_E
	.align		8
        /*0070*/ 	.dword	$str$25
	.align		8
        /*0078*/ 	.dword	$str$26
	.align		8
        /*0080*/ 	.dword	$str$27
	.align		8
        /*0088*/ 	.dword	$str$28


//--------------------- .text._ZN7cutlass13device_kernelINS_4gemm6kernel13GemmUniversalIN4cute5tupleIJiiiiEEENS1_10collective13CollectiveMmaINS1_35MainloopSm100TmaUmmaWarpSpecializedILi23ELi2ELi4ENS5_IJNS4_1CILi2EEENSA_ILi1EEESC_EEEEENS5_IJNSA_ILi256EEENSA_ILi32EEESG_EEENS_6half_tENS5_IJlSC_lEEESI_SJ_NS4_8TiledMMAINS4_8MMA_AtomIJNS4_26SM100_MMA_F16BF16_2x1SM_SSISI_SI_fLi256ELi32ELNS4_4UMMA5MajorE0ELSO_0ELNSN_7ScaleInE0ELSP_0EEEEEENS4_6LayoutINS5_IJSC_SC_SC_EEENS5_IJNSA_ILi0EEESU_SU_EEEEENS5_IJNS4_10UnderscoreESX_SX_EEEEENS4_18SM100_TMA_2SM_LOADENS4_14ComposedLayoutINS4_7SwizzleILi2ELi4ELi3EEENS4_18smem_ptr_flag_bitsILi16EEENSS_INS5_IJNSA_ILi8EEESG_EEENS5_IJSG_SC_EEEEEEEvNS4_8identityES10_S1A_vS1B_EENS_8epilogue10collective18CollectiveEpilogueINS1D_23Sm100TmaWarpSpecializedILi2ELi1ELi32ELb1ELb0EEEJNS5_IJNSA_ILi128EEESG_SG_EEENS5_IJNSS_IS1I_SC_EENSS_ISG_SC_EEEEESI_SJ_SI_SJ_NS1D_6fusion15FusionCallbacksIS1H_NS1N_17LinearCombinationISI_fSI_fLNS_15FloatRoundStyleE2EEES1J_S1M_JEEENS4_5SM1004TMEM4LOAD26SM100_TMEM_LOAD_32dp32b32xENS4_13SM90_TMA_LOADES1A_NS4_39AutoVectorizingCopyWithAssumedAlignmentILi128EEENS4_14SM90_TMA_STOREES1A_S1Z_S1Z_EEEvvEEEEvNT_6ParamsE --------------------------
	.section	.text._ZN7cutlass13device_kernelINS_4gemm6kernel13GemmUniversalIN4cute5tupleIJiiiiEEENS1_10collective13CollectiveMmaINS1_35MainloopSm100TmaUmmaWarpSpecializedILi23ELi2ELi4ENS5_IJNS4_1CILi2EEENSA_ILi1EEESC_EEEEENS5_IJNSA_ILi256EEENSA_ILi32EEESG_EEENS_6half_tENS5_IJlSC_lEEESI_SJ_NS4_8TiledMMAINS4_8MMA_AtomIJNS4_26SM100_MMA_F16BF16_2x1SM_SSISI_SI_fLi256ELi32ELNS4_4UMMA5MajorE0ELSO_0ELNSN_7ScaleInE0ELSP_0EEEEEENS4_6LayoutINS5_IJSC_SC_SC_EEENS5_IJNSA_ILi0EEESU_SU_EEEEENS5_IJNS4_10UnderscoreESX_SX_EEEEENS4_18SM100_TMA_2SM_LOADENS4_14ComposedLayoutINS4_7SwizzleILi2ELi4ELi3EEENS4_18smem_ptr_flag_bitsILi16EEENSS_INS5_IJNSA_ILi8EEESG_EEENS5_IJSG_SC_EEEEEEEvNS4_8identityES10_S1A_vS1B_EENS_8epilogue10collective18CollectiveEpilogueINS1D_23Sm100TmaWarpSpecializedILi2ELi1ELi32ELb1ELb0EEEJNS5_IJNSA_ILi128EEESG_SG_EEENS5_IJNSS_IS1I_SC_EENSS_ISG_SC_EEEEESI_SJ_SI_SJ_NS1D_6fusion15FusionCallbacksIS1H_NS1N_17LinearCombinationISI_fSI_fLNS_15FloatRoundStyleE2EEES1J_S1M_JEEENS4_5SM1004TMEM4LOAD26SM100_TMEM_LOAD_32dp32b32xENS4_13SM90_TMA_LOADES1A_NS4_39AutoVectorizingCopyWithAssumedAlignmentILi128EEENS4_14SM90_TMA_STOREES1A_S1Z_S1Z_EEEvvEEEEvNT_6ParamsE,"ax",@progbits
	.align	128
.text._ZN7cutlass13device_kernelINS_4gemm6kernel13GemmUniversalIN4cute5tupleIJiiiiEEENS1_10collective13CollectiveMmaINS1_35MainloopSm100TmaUmmaWarpSpecializedILi23ELi2ELi4ENS5_IJNS4_1CILi2EEENSA_ILi1EEESC_EEEEENS5_IJNSA_ILi256EEENSA_ILi32EEESG_EEENS_6half_tENS5_IJlSC_lEEESI_SJ_NS4_8TiledMMAINS4_8MMA_AtomIJNS4_26SM100_MMA_F16BF16_2x1SM_SSISI_SI_fLi256ELi32ELNS4_4UMMA5MajorE0ELSO_0ELNSN_7ScaleInE0ELSP_0EEEEEENS4_6LayoutINS5_IJSC_SC_SC_EEENS5_IJNSA_ILi0EEESU_SU_EEEEENS5_IJNS4_10UnderscoreESX_SX_EEEEENS4_18SM100_TMA_2SM_LOADENS4_14ComposedLayoutINS4_7SwizzleILi2ELi4ELi3EEENS4_18smem_ptr_flag_bitsILi16EEENSS_INS5_IJNSA_ILi8EEESG_EEENS5_IJSG_SC_EEEEEEEvNS4_8identityES10_S1A_vS1B_EENS_8epilogue10collective18CollectiveEpilogueINS1D_23Sm100TmaWarpSpecializedILi2ELi1ELi32ELb1ELb0EEEJNS5_IJNSA_ILi128EEESG_SG_EEENS5_IJNSS_IS1I_SC_EENSS_ISG_SC_EEEEESI_SJ_SI_SJ_NS1D_6fusion15FusionCallbacksIS1H_NS1N_17LinearCombinationISI_fSI_fLNS_15FloatRoundStyleE2EEES1J_S1M_JEEENS4_5SM1004TMEM4LOAD26SM100_TMEM_LOAD_32dp32b32xENS4_13SM90_TMA_LOADES1A_NS4_39AutoVectorizingCopyWithAssumedAlignmentILi128EEENS4_14SM90_TMA_STOREES1A_S1Z_S1Z_EEEvvEEEEvNT_6ParamsE:
        .type           _ZN7cutlass13device_kernelINS_4gemm6kernel13GemmUniversalIN4cute5tupleIJiiiiEEENS1_10collective13CollectiveMmaINS1_35MainloopSm100TmaUmmaWarpSpecializedILi23ELi2ELi4ENS5_IJNS4_1CILi2EEENSA_ILi1EEESC_EEEEENS5_IJNSA_ILi256EEENSA_ILi32EEESG_EEENS_6half_tENS5_IJlSC_lEEESI_SJ_NS4_8TiledMMAINS4_8MMA_AtomIJNS4_26SM100_MMA_F16BF16_2x1SM_SSISI_SI_fLi256ELi32ELNS4_4UMMA5MajorE0ELSO_0ELNSN_7ScaleInE0ELSP_0EEEEEENS4_6LayoutINS5_IJSC_SC_SC_EEENS5_IJNSA_ILi0EEESU_SU_EEEEENS5_IJNS4_10UnderscoreESX_SX_EEEEENS4_18SM100_TMA_2SM_LOADENS4_14ComposedLayoutINS4_7SwizzleILi2ELi4ELi3EEENS4_18smem_ptr_flag_bitsILi16EEENSS_INS5_IJNSA_ILi8EEESG_EEENS5_IJSG_SC_EEEEEEEvNS4_8identityES10_S1A_vS1B_EENS_8epilogue10collective18CollectiveEpilogueINS1D_23Sm100TmaWarpSpecializedILi2ELi1ELi32ELb1ELb0EEEJNS5_IJNSA_ILi128EEESG_SG_EEENS5_IJNSS_IS1I_SC_EENSS_ISG_SC_EEEEESI_SJ_SI_SJ_NS1D_6fusion15FusionCallbacksIS1H_NS1N_17LinearCombinationISI_fSI_fLNS_15FloatRoundStyleE2EEES1J_S1M_JEEENS4_5SM1004TMEM4LOAD26SM100_TMEM_LOAD_32dp32b32xENS4_13SM90_TMA_LOADES1A_NS4_39AutoVectorizingCopyWithAssumedAlignmentILi128EEENS4_14SM90_TMA_STOREES1A_S1Z_S1Z_EEEvvEEEEvNT_6ParamsE,@function
        .size           _ZN7cutlass13device_kernelINS_4gemm6kernel13GemmUniversalIN4cute5tupleIJiiiiEEENS1_10collective13CollectiveMmaINS1_35MainloopSm100TmaUmmaWarpSpecializedILi23ELi2ELi4ENS5_IJNS4_1CILi2EEENSA_ILi1EEESC_EEEEENS5_IJNSA_ILi256EEENSA_ILi32EEESG_EEENS_6half_tENS5_IJlSC_lEEESI_SJ_NS4_8TiledMMAINS4_8MMA_AtomIJNS4_26SM100_MMA_F16BF16_2x1SM_SSISI_SI_fLi256ELi32ELNS4_4UMMA5MajorE0ELSO_0ELNSN_7ScaleInE0ELSP_0EEEEEENS4_6LayoutINS5_IJSC_SC_SC_EEENS5_IJNSA_ILi0EEESU_SU_EEEEENS5_IJNS4_10UnderscoreESX_SX_EEEEENS4_18SM100_TMA_2SM_LOADENS4_14ComposedLayoutINS4_7SwizzleILi2ELi4ELi3EEENS4_18smem_ptr_flag_bitsILi16EEENSS_INS5_IJNSA_ILi8EEESG_EEENS5_IJSG_SC_EEEEEEEvNS4_8identityES10_S1A_vS1B_EENS_8epilogue10collective18CollectiveEpilogueINS1D_23Sm100TmaWarpSpecializedILi2ELi1ELi32ELb1ELb0EEEJNS5_IJNSA_ILi128EEESG_SG_EEENS5_IJNSS_IS1I_SC_EENSS_ISG_SC_EEEEESI_SJ_SI_SJ_NS1D_6fusion15FusionCallbacksIS1H_NS1N_17LinearCombinationISI_fSI_fLNS_15FloatRoundStyleE2EEES1J_S1M_JEEENS4_5SM1004TMEM4LOAD26SM100_TMEM_LOAD_32dp32b32xENS4_13SM90_TMA_LOADES1A_NS4_39AutoVectorizingCopyWithAssumedAlignmentILi128EEENS4_14SM90_TMA_STOREES1A_S1Z_S1Z_EEEvvEEEEvNT_6ParamsE,(.L_x_216 - _ZN7cutlass13device_kernelINS_4gemm6kernel13GemmUniversalIN4cute5tupleIJiiiiEEENS1_10collective13CollectiveMmaINS1_35MainloopSm100TmaUmmaWarpSpecializedILi23ELi2ELi4ENS5_IJNS4_1CILi2EEENSA_ILi1EEESC_EEEEENS5_IJNSA_ILi256EEENSA_ILi32EEESG_EEENS_6half_tENS5_IJlSC_lEEESI_SJ_NS4_8TiledMMAINS4_8MMA_AtomIJNS4_26SM100_MMA_F16BF16_2x1SM_SSISI_SI_fLi256ELi32ELNS4_4UMMA5MajorE0ELSO_0ELNSN_7ScaleInE0ELSP_0EEEEEENS4_6LayoutINS5_IJSC_SC_SC_EEENS5_IJNSA_ILi0EEESU_SU_EEEEENS5_IJNS4_10UnderscoreESX_SX_EEEEENS4_18SM100_TMA_2SM_LOADENS4_14ComposedLayoutINS4_7SwizzleILi2ELi4ELi3EEENS4_18smem_ptr_flag_bitsILi16EEENSS_INS5_IJNSA_ILi8EEESG_EEENS5_IJSG_SC_EEEEEEEvNS4_8identityES10_S1A_vS1B_EENS_8epilogue10collective18CollectiveEpilogueINS1D_23Sm100TmaWarpSpecializedILi2ELi1ELi32ELb1ELb0EEEJNS5_IJNSA_ILi128EEESG_SG_EEENS5_IJNSS_IS1I_SC_EENSS_ISG_SC_EEEEESI_SJ_SI_SJ_NS1D_6fusion15FusionCallbacksIS1H_NS1N_17LinearCombinationISI_fSI_fLNS_15FloatRoundStyleE2EEES1J_S1M_JEEENS4_5SM1004TMEM4LOAD26SM100_TMEM_LOAD_32dp32b32xENS4_13SM90_TMA_LOADES1A_NS4_39AutoVectorizingCopyWithAssumedAlignmentILi128EEENS4_14SM90_TMA_STOREES1A_S1Z_S1Z_EEEvvEEEEvNT_6ParamsE)
        .other          _ZN7cutlass13device_kernelINS_4gemm6kernel13GemmUniversalIN4cute5tupleIJiiiiEEENS1_10collective13CollectiveMmaINS1_35MainloopSm100TmaUmmaWarpSpecializedILi23ELi2ELi4ENS5_IJNS4_1CILi2EEENSA_ILi1EEESC_EEEEENS5_IJNSA_ILi256EEENSA_ILi32EEESG_EEENS_6half_tENS5_IJlSC_lEEESI_SJ_NS4_8TiledMMAINS4_8MMA_AtomIJNS4_26SM100_MMA_F16BF16_2x1SM_SSISI_SI_fLi256ELi32ELNS4_4UMMA5MajorE0ELSO_0ELNSN_7ScaleInE0ELSP_0EEEEEENS4_6LayoutINS5_IJSC_SC_SC_EEENS5_IJNSA_ILi0EEESU_SU_EEEEENS5_IJNS4_10UnderscoreESX_SX_EEEEENS4_18SM100_TMA_2SM_LOADENS4_14ComposedLayoutINS4_7SwizzleILi2ELi4ELi3EEENS4_18smem_ptr_flag_bitsILi16EEENSS_INS5_IJNSA_ILi8EEESG_EEENS5_IJSG_SC_EEEEEEEvNS4_8identityES10_S1A_vS1B_EENS_8epilogue10collective18CollectiveEpilogueINS1D_23Sm100TmaWarpSpecializedILi2ELi1ELi32ELb1ELb0EEEJNS5_IJNSA_ILi128EEESG_SG_EEENS5_IJNSS_IS1I_SC_EENSS_ISG_SC_EEEEESI_SJ_SI_SJ_NS1D_6fusion15FusionCallbacksIS1H_NS1N_17LinearCombinationISI_fSI_fLNS_15FloatRoundStyleE2EEES1J_S1M_JEEENS4_5SM1004TMEM4LOAD26SM100_TMEM_LOAD_32dp32b32xENS4_13SM90_TMA_LOADES1A_NS4_39AutoVectorizingCopyWithAssumedAlignmentILi128EEENS4_14SM90_TMA_STOREES1A_S1Z_S1Z_EEEvvEEEEvNT_6ParamsE,@"STO_CUDA_ENTRY STV_DEFAULT"
_ZN7cutlass13device_kernelINS_4gemm6kernel13GemmUniversalIN4cute5tupleIJiiiiEEENS1_10collective13CollectiveMmaINS1_35MainloopSm100TmaUmmaWarpSpecializedILi23ELi2ELi4ENS5_IJNS4_1CILi2EEENSA_ILi1EEESC_EEEEENS5_IJNSA_ILi256EEENSA_ILi32EEESG_EEENS_6half_tENS5_IJlSC_lEEESI_SJ_NS4_8TiledMMAINS4_8MMA_AtomIJNS4_26SM100_MMA_F16BF16_2x1SM_SSISI_SI_fLi256ELi32ELNS4_4UMMA5MajorE0ELSO_0ELNSN_7ScaleInE0ELSP_0EEEEEENS4_6LayoutINS5_IJSC_SC_SC_EEENS5_IJNSA_ILi0EEESU_SU_EEEEENS5_IJNS4_10UnderscoreESX_SX_EEEEENS4_18SM100_TMA_2SM_LOADENS4_14ComposedLayoutINS4_7SwizzleILi2ELi4ELi3EEENS4_18smem_ptr_flag_bitsILi16EEENSS_INS5_IJNSA_ILi8EEESG_EEENS5_IJSG_SC_EEEEEEEvNS4_8identityES10_S1A_vS1B_EENS_8epilogue10collective18CollectiveEpilogueINS1D_23Sm100TmaWarpSpecializedILi2ELi1ELi32ELb1ELb0EEEJNS5_IJNSA_ILi128EEESG_SG_EEENS5_IJNSS_IS1I_SC_EENSS_ISG_SC_EEEEESI_SJ_SI_SJ_NS1D_6fusion15FusionCallbacksIS1H_NS1N_17LinearCombinationISI_fSI_fLNS_15FloatRoundStyleE2EEES1J_S1M_JEEENS4_5SM1004TMEM4LOAD26SM100_TMEM_LOAD_32dp32b32xENS4_13SM90_TMA_LOADES1A_NS4_39AutoVectorizingCopyWithAssumedAlignmentILi128EEENS4_14SM90_TMA_STOREES1A_S1Z_S1Z_EEEvvEEEEvNT_6ParamsE:
[----:B------:R-:W1:Y:S01]  /*0000*/  LDC R1, c[0x0][0x37c] ;  /* 0x0000df00ff017b82 */ /* 0x000e620000000800 */
[----:B------:R-:W2:Y:S01]  /*0010*/  S2R R112, SR_TID.X ;  /* 0x0000000000707919 */ /* 0x000ea20000002100 */
[----:B------:R-:W3:Y:S06]  /*0020*/  LDCU.64 UR6, c[0x0][0x890] ;  /* 0x00011200ff0677ac */ /* 0x000eec0008000a00 */
[----:B------:R-:W4:Y:S01]  /*0030*/  S2UR UR37, SR_CgaCtaId ;  /* 0x00000000002579c3 */ /* 0x000f220000008800 */
[----:B------:R-:W-:Y:S02]  /*0040*/  PRMT R98, RZ, 0x7610, R98 ;  /* 0x00007610ff627816 */ /* 0x000fe40000000062 */
[----:B------:R-:W-:Y:S01]  /*0050*/  ELECT P1, URZ, PT ;  /* 0x0000000000ff782f */ /* 0x000fe20003820000 */
[----:B------:R-:W1:Y:S01]  /*0060*/  LDCU.64 UR40, c[0x0][0x358] ;  /* 0x00006b00ff2877ac */ /* 0x000e620008000a00 */
[----:B---3--:R-:W-:-:S04]  /*0070*/  UISETP.NE.U32.AND UP0, UPT, UR6, URZ, UPT ;  /* 0x000000ff0600728c */ /* 0x008fc8000bf05070 */
[----:B------:R-:W-:Y:S02]  /*0080*/  UISETP.NE.AND.EX UP0, UPT, UR7, URZ, UPT, UP0 ;  /* 0x000000ff0700728c */ /* 0x000fe4000bf05300 */
[----:B----4-:R-:W-:Y:S02]  /*0090*/  ULOP3.LUT UR5, UR37, 0x1, URZ, 0xc0, !UPT ;  /* 0x0000000125057892 */ /* 0x010fe4000f8ec0ff */
[----:B------:R-:W-:Y:S01]  /*00a0*/  ULOP3.LUT UR4, UR37, 0x1, URZ, 0x3c, !UPT ;  /* 0x0000000125047892 */ /* 0x000fe2000f8e3cff */
[----:B--2---:R-:W-:-:S05]  /*00b0*/  SHF.R.U32.HI R99, RZ, 0x5, R112 ;  /* 0x00000005ff637819 */ /* 0x004fca0000011670 */
[----:B------:R-:W2:Y:S02]  /*00c0*/  SHFL.IDX PT, R0, R99, RZ, 0x1f ;  /* 0x00001fff63007589 */ /* 0x000ea400000e0000 */
[----:B--2---:R-:W-:Y:S01]  /*00d0*/  R2UR UR10, R0 ;  /* 0x00000000000a72ca */ /* 0x004fe200000e0000 */
[----:B-1----:R-:W-:-:S14]  /*00e0*/  BRA.U UP0, `(.L_x_0) ;  /* 0x00000001002c7547 */ /* 0x002fdc000b800000 */
[----:B------:R-:W1:Y:S02]  /*00f0*/  LDCU.64 UR8, c[0x0][0x888] ;  /* 0x00011100ff0877ac */ /* 0x000e640008000a00 */
[----:B-1----:R-:W-:-:S04]  /*0100*/  UISETP.NE.U32.AND UP0, UPT, UR8, URZ, UPT ;  /* 0x000000ff0800728c */ /* 0x002fc8000bf05070 */
[----:B------:R-:W-:-:S09]  /*0110*/  UISETP.NE.AND.EX UP0, UPT, UR9, URZ, UPT, UP0 ;  /* 0x000000ff0900728c */ /* 0x000fd2000bf05300 */
[----:B------:R-:W-:Y:S05]  /*0120*/  BRA.U !UP0, `(.L_x_1) ;  /* 0x0000000108107547 */ /* 0x000fea000b800000 */
[----:B------:R-:W1:Y:S02]  /*0130*/  LDC.64 R48, c[0x0][0x888] ;  /* 0x00022200ff307b82 */ /* 0x000e640000000a00 */
[----:B-1----:R1:W5:Y:S01]  /*0140*/  LDG.E R48, desc[UR40][R48.64] ;  /* 0x0000002830307981 */ /* 0x002362000c1e1900 */
[----:B------:R-:W-:Y:S01]  /*0150*/  HFMA2 R98, -RZ, RZ, 0, 5.9604644775390625e-08 ;  /* 0x00000001ff627431 */ /* 0x000fe200000001ff */
[----:B------:R-:W-:Y:S05]  /*0160*/  BRA `(.L_x_0) ;  /* 0x00000000000c7947 */ /* 0x000fea0003800000 */
.L_x_1:
[----:B------:R-:W1:Y:S01]  /*0170*/  LDCU UR8, c[0x0][0x880] ;  /* 0x00011000ff0877ac */ /* 0x000e620008000800 */
[----:B------:R-:W-:Y:S01]  /*0180*/  HFMA2 R98, -RZ, RZ, 0, 5.9604644775390625e-08 ;  /* 0x00000001ff627431 */ /* 0x000fe200000001ff */
[----:B-1----:R-:W-:-:S07]  /*0190*/  MOV R48, UR8 ;  /* 0x0000000800307c02 */ /* 0x002fce0008000f00 */
.L_x_0:
[----:B------:R-:W2:Y:S02]  /*01a0*/  LDCU.64 UR8, c[0x0][0x8b0] ;  /* 0x00011600ff0877ac */ /* 0x000ea40008000a00 */
[----:B--2---:R-:W-:-:S04]  /*01b0*/  UISETP.NE.U32.AND UP0, UPT, UR8, URZ, UPT ;  /* 0x000000ff0800728c */ /* 0x004fc8000bf05070 */
[----:B------:R-:W-:-:S09]  /*01c0*/  UISETP.NE.AND.EX UP0, UPT, UR9, URZ, UPT, UP0 ;  /* 0x000000ff0900728c */ /* 0x000fd2000bf05300 */
[----:B------:R-:W-:Y:S05]  /*01d0*/  BRA.U UP0, `(.L_x_2) ;  /* 0x0000000100247547 */ /* 0x000fea000b800000 */
[----:B------:R-:W2:Y:S02]  /*01e0*/  LDCU.64 UR8, c[0x0][0x8a8] ;  /* 0x00011500ff0877ac */ /* 0x000ea40008000a00 */
[----:B--2---:R-:W-:-:S04]  /*01f0*/  UISETP.NE.U32.AND UP0, UPT, UR8, URZ, UPT ;  /* 0x000000ff0800728c */ /* 0x004fc8000bf05070 */
[----:B------:R-:W-:-:S09]  /*0200*/  UISETP.NE.AND.EX UP0, UPT, UR9, URZ, UPT, UP0 ;  /* 0x000000ff0900728c */ /* 0x000fd2000bf05300 */
[----:B------:R-:W-:Y:S05]  /*0210*/  BRA.U !UP0, `(.L_x_3) ;  /* 0x00000001080c7547 */ /* 0x000fea000b800000 */
[----:B------:R-:W2:Y:S02]  /*0220*/  LDC.64 R2, c[0x0][0x8a8] ;  /* 0x00022a00ff027b82 */ /* 0x000ea40000000a00 */
[----:B--2---:R2:W5:Y:S01]  /*0230*/  LDG.E R47, desc[UR40][R2.64] ;  /* 0x00000028022f7981 */ /* 0x004562000c1e1900 */
[----:B------:R-:W-:Y:S05]  /*0240*/  BRA `(.L_x_2) ;  /* 0x0000000000087947 */ /* 0x000fea0003800000 */
.L_x_3:
[----:B------:R-:W2:Y:S02]  /*0250*/  LDCU UR8, c[0x0][0x8a0] ;  /* 0x00011400ff0877ac */ /* 0x000ea40008000800 */
[----:B--2---:R-:W-:Y:S02]  /*0260*/  MOV R47, UR8 ;  /* 0x00000008002f7c02 */ /* 0x004fe40008000f00 */
.L_x_2:
[----:B------:R-:W-:Y:S01]  /*0270*/  IMAD.U32 R0, RZ, RZ, UR10 ;  /* 0x0000000aff007e24 */ /* 0x000fe2000f8e00ff */
[----:B------:R-:W-:Y:S04]  /*0280*/  BSSY.RECONVERGENT B0, `(.L_x_4) ;  /* 0x000000c000007945 */ /* 0x000fe80003800200 */
[C---:B------:R-:W-:Y:S02]  /*0290*/  ISETP.NE.OR P2, PT, R0.reuse, 0x1, !P1 ;  /* 0x000000010000780c */ /* 0x040fe40004f45670 */
[----:B------:R-:W-:-:S11]  /*02a0*/  ISETP.NE.OR P0, PT, R0, 0x3, !P1 ;  /* 0x000000030000780c */ /* 0x000fd60004f05670 */
[----:B------:R-:W-:Y:S05]  /*02b0*/  @P2 BRA `(.L_x_5) ;  /* 0x0000000000202947 */ /* 0x000fea0003800000 */
[----:B------:R-:W3:Y:S02]  /*02c0*/  LDCU.64 UR8, c[0x0][0x348] ;  /* 0x00006900ff0877ac */ /* 0x000ee40008000a00 */
[----:B---3--:R-:W-:Y:S02]  /*02d0*/  UIADD3 UR12, UP1, UPT, UR8, 0x80, URZ ;  /* 0x00000080080c7890 */ /* 0x008fe4000ff3e0ff */
[----:B------:R-:W-:Y:S02]  /*02e0*/  UIADD3 UR8, UP0, UPT, UR8, 0x180, URZ ;  /* 0x0000018008087890 */ /* 0x000fe4000ff1e0ff */
[----:B------:R-:W-:Y:S02]  /*02f0*/  UIADD3.X UR13, UPT, UPT, URZ, UR9, URZ, UP1, !UPT ;  /* 0x00000009ff0d7290 */ /* 0x000fe40008ffe4ff */
[----:B------:R-:W-:-:S07]  /*0300*/  UIADD3.X UR9, UPT, UPT, URZ, UR9, URZ, UP0, !UPT ;  /* 0x00000009ff097290 */ /* 0x000fce00087fe4ff */
[----:B------:R3:W-:Y:S02]  /*0310*/  UTMACCTL.PF [UR12] ;  /* 0x000000000c0079b9 */ /* 0x0007e40008040000 */
[----:B------:R3:W-:Y:S02]  /*0320*/  UTMACCTL.PF [UR8] ;  /* 0x00000000080079b9 */ /* 0x0007e40008040000 */
[----:B---3--:R-:W-:Y:S01]  /*0330*/  NOP ;  /* 0x0000000000007918 */ /* 0x008fe20000000000 */
.L_x_5:
[----:B------:R-:W-:Y:S05]  /*0340*/  BSYNC.RECONVERGENT B0 ;  /* 0x0000000000007941 */ /* 0x000fea0003800200 */
.L_x_4:
[----:B------:R-:W-:Y:S04]  /*0350*/  BSSY.RECONVERGENT B0, `(.L_x_6) ;  /* 0x000000a000007945 */ /* 0x000fe80003800200 */
        /* <DEDUP_REMOVED lines=9> */
.L_x_7:
[----:B------:R-:W-:Y:S05]  /*03f0*/  BSYNC.RECONVERGENT B0 ;  /* 0x0000000000007941 */ /* 0x000fea0003800200 */
.L_x_6:
[----:B------:R-:W3:Y:S01]  /*0400*/  LDCU.64 UR8, c[0x0][0x888] ;  /* 0x00011100ff0877ac */ /* 0x000ee20008000a00 */
[----:B------:R-:W-:Y:S02]  /*0410*/  UISETP.EQ.U32.AND UP1, UPT, UR6, URZ, UPT ;  /* 0x000000ff0600728c */ /* 0x000fe4000bf22070 */
[----:B------:R-:W-:Y:S02]  /*0420*/  UPLOP3.LUT UP5, UPT, UPT, UPT, UPT, 0x80, 0x8 ;  /* 0x000000000008789c */ /* 0x000fe40003faf070 */
[----:B---3--:R-:W-:-:S04]  /*0430*/  UISETP.NE.U32.AND UP0, UPT, UR8, URZ, UPT ;  /* 0x000000ff0800728c */ /* 0x008fc8000bf05070 */
[----:B------:R-:W-:-:S04]  /*0440*/  UISETP.NE.AND.EX UP0, UPT, UR9, URZ, UPT, UP0 ;  /* 0x000000ff0900728c */ /* 0x000fc8000bf05300 */
[----:B------:R-:W-:-:S04]  /*0450*/  UISETP.EQ.OR.EX UP2, UPT, UR7, URZ, !UP0, UP1 ;  /* 0x000000ff0700728c */ /* 0x000fc8000c742710 */
[----:B------:R-:W-:-:S05]  /*0460*/  UP2UR UR45, UPR, URZ, 0x4 ;  /* 0x00000004ff2d7883 */ /* 0x000fca0008000000 */
[----:B------:R-:W-:Y:S07]  /*0470*/  BRA.U !UP2, `(.L_x_8) ;  /* 0x000000010a207547 */ /* 0x000fee000b800000 */
[----:B------:R-:W-:Y:S01]  /*0480*/  UISETP.NE.U32.AND UP2, UPT, UR6, URZ, UPT ;  /* 0x000000ff0600728c */ /* 0x000fe2000bf45070 */
[----:B-----5:R-:W-:Y:S01]  /*0490*/  FSETP.NEU.AND P0, PT, R48, RZ, PT ;  /* 0x000000ff3000720b */ /* 0x020fe20003f0d000 */
[----:B------:R-:W-:Y:S02]  /*04a0*/  USEL UR6, URZ, 0xffffffff, UP0 ;  /* 0xffffffffff067887 */ /* 0x000fe40008000000 */
[----:B------:R-:W-:-:S10]  /*04b0*/  UISETP.NE.AND.EX UP2, UPT, UR7, URZ, UPT, UP2 ;  /* 0x000000ff0700728c */ /* 0x000fd4000bf45320 */
[----:B------:R-:W-:Y:S01]  /*04c0*/  VOTEU.ANY UP1, P0 ;  /* 0x0000000000ff7886 */ /* 0x000fe20000020100 */
[----:B------:R-:W-:-:S04]  /*04d0*/  @!UP2 USEL UR6, URZ, 0xffffffff, UP1 ;  /* 0xffffffffff06a887 */ /* 0x000fc80008800000 */
[----:B------:R-:W-:-:S04]  /*04e0*/  ULOP3.LUT UR6, UR6, 0x1, URZ, 0xc0, !UPT ;  /* 0x0000000106067892 */ /* 0x000fc8000f8ec0ff */
[----:B------:R-:W-:-:S11]  /*04f0*/  UISETP.NE.U32.AND UP5, UPT, UR6, 0x1, UPT ;  /* 0x000000010600788c */ /* 0x000fd6000bfa5070 */
.L_x_8:
[----:B------:R-:W3:Y:S01]  /*0500*/  SHFL.IDX PT, R0, R99, RZ, 0x1f ;  /* 0x00001fff63007589 */ /* 0x000ee200000e0000 */
[----:B------:R-:W-:-:S04]  /*0510*/  UISETP.NE.AND UP1, UPT, UR10, 0x2, UPT ;  /* 0x000000020a00788c */ /* 0x000fc8000bf25270 */
[----:B------:R-:W-:Y:S02]  /*0520*/  UISETP.EQ.AND UP2, UPT, UR5, URZ, !UP1 ;  /* 0x000000ff0500728c */ /* 0x000fe4000cf42270 */
[----:B------:R-:W-:-:S04]  /*0530*/  USEL UR7, URZ, 0x1, UP1 ;  /* 0x00000001ff077887 */ /* 0x000fc80008800000 */
[----:B------:R-:W-:Y:S02]  /*0540*/  PLOP3.LUT P5, PT, P1, PT, UP2, 0x80, 0x8 ;  /* 0x000000000008781c */ /* 0x000fe40000faf028 */
[----:B---3--:R-:W-:-:S13]  /*0550*/  ISETP.NE.AND P0, PT, R0, RZ, PT ;  /* 0x000000ff0000720c */ /* 0x008fda0003f05270 */
[----:B------:R-:W-:Y:S05]  /*0560*/  @P0 BRA `(.L_x_9) ;  /* 0x0000000000e80947 */ /* 0x000fea0003800000 */
[----:B------:R-:W-:Y:S01]  /*0570*/  ELECT P0, URZ, PT ;  /* 0x0000000000ff782f */ /* 0x000fe20003800000 */
[----:B------:R-:W-:-:S12]  /*0580*/  BSSY.RECONVERGENT B0, `(.L_x_9) ;  /* 0x0000038000007945 */ /* 0x000fd80003800200 */
[----:B------:R-:W-:Y:S05]  /*0590*/  @!P0 BRA `(.L_x_10) ;  /* 0x0000000000d88947 */ /* 0x000fea0003800000 */
[----:B------:R-:W-:Y:S01]  /*05a0*/  UMOV UR8, 0x400 ;  /* 0x0000040000087882 */ /* 0x000fe20000000000 */
[----:B------:R-:W-:Y:S01]  /*05b0*/  UMOV UR6, 0x1 ;  /* 0x0000000100067882 */ /* 0x000fe20000000000 */
[----:B------:R-:W-:Y:S02]  /*05c0*/  ULEA UR8, UR37, UR8, 0x18 ;  /* 0x0000000825087291 */ /* 0x000fe4000f8ec0ff */
[----:B------:R-:W-:-:S04]  /*05d0*/  UIADD3 UR12, UPT, UPT, -UR6, 0x100000, URZ ;  /* 0x00100000060c7890 */ /* 0x000fc8000fffe1ff */
[----:B------:R-:W-:Y:S02]  /*05e0*/  USHF.L.U32 UR13, UR12, 0xb, URZ ;  /* 0x0000000b0c0d7899 */ /* 0x000fe400080006ff */
[----:B------:R-:W-:Y:S01]  /*05f0*/  USHF.L.U32 UR12, UR12, 0x1, URZ ;  /* 0x000000010c0c7899 */ /* 0x000fe200080006ff */
[----:B------:R-:W3:Y:S11]  /*0600*/  FENCE.VIEW.ASYNC.S ;  /* 0x00000000000073c6 */ /* 0x000ef60000000000 */
[----:B---3--:R3:W4:Y:S01]  /*0610*/  SYNCS.EXCH.64 URZ, [UR8], UR12 ;  /* 0x0000000c08ff75b2 */ /* 0x0087220008000100 */
[----:B------:R3:W1:Y:S01]  /*0620*/  SYNCS.EXCH.64 URZ, [UR8+0xb8], UR12 ;  /* 0x0000b80c08ff75b2 */ /* 0x0006620008000100 */
        /* <DEDUP_REMOVED lines=43> */
[----:B------:R3:W1:Y:S02]  /*08e0*/  SYNCS.EXCH.64 URZ, [UR8+0x168], UR12 ;  /* 0x0001680c08ff75b2 */ /* 0x0006640008000100 */
[----:B---34-:R-:W-:Y:S01]  /*08f0*/  NOP ;  /* 0x0000000000007918 */ /* 0x018fe20000000000 */
.L_x_10:
[----:B------:R-:W-:Y:S05]  /*0900*/  BSYNC.RECONVERGENT B0 ;  /* 0x0000000000007941 */ /* 0x000fea0003800200 */
.L_x_9:
[----:B------:R-:W3:Y:S01]  /*0910*/  SHFL.IDX PT, R0, R99, RZ, 0x1f ;  /* 0x00001fff63007589 */ /* 0x000ee200000e0000 */
[----:B------:R-:W-:Y:S01]  /*0920*/  NOP ;  /* 0x0000000000007918 */ /* 0x000fe20000000000 */
[----:B---3--:R-:W-:-:S13]  /*0930*/  ISETP.NE.AND P0, PT, R0, 0x1, PT ;  /* 0x000000010000780c */ /* 0x008fda0003f05270 */
[----:B------:R-:W-:Y:S05]  /*0940*/  @P0 BRA `(.L_x_11) ;  /* 0x0000000000440947 */ /* 0x000fea0003800000 */
[----:B------:R-:W-:Y:S01]  /*0950*/  UMOV UR9, 0x400 ;  /* 0x0000040000097882 */ /* 0x000fe20000000000 */
[----:B------:R-:W-:Y:S01]  /*0960*/  UMOV UR8, 0x20 ;  /* 0x0000002000087882 */ /* 0x000fe20000000000 */
[----:B------:R-:W-:Y:S01]  /*0970*/  UMOV UR6, 0x80 ;  /* 0x0000008000067882 */ /* 0x000fe20000000000 */
[----:B------:R-:W-:Y:S02]  /*0980*/  ULEA UR9, UR37, UR9, 0x18 ;  /* 0x0000000925097291 */ /* 0x000fe4000f8ec0ff */
[----:B------:R-:W-:-:S04]  /*0990*/  UIADD3 UR12, UPT, UPT, -UR8, 0x100000, URZ ;  /* 0x00100000080c7890 */ /* 0x000fc8000fffe1ff */
[----:B------:R-:W-:Y:S02]  /*09a0*/  USHF.L.U32 UR13, UR12, 0xb, URZ ;  /* 0x0000000b0c0d7899 */ /* 0x000fe400080006ff */
[----:B------:R-:W-:Y:S02]  /*09b0*/  USHF.L.U32 UR12, UR12, 0x1, URZ ;  /* 0x000000010c0c7899 */ /* 0x000fe400080006ff */
[----:B------:R-:W-:-:S04]  /*09c0*/  UIADD3 UR14, UPT, UPT, -UR6, 0x100000, URZ ;  /* 0x00100000060e7890 */ /* 0x000fc8000fffe1ff */
[----:B------:R-:W-:Y:S02]  /*09d0*/  USHF.L.U32 UR15, UR14, 0xb, URZ ;  /* 0x0000000b0e0f7899 */ /* 0x000fe400080006ff */
[----:B------:R-:W-:Y:S01]  /*09e0*/  USHF.L.U32 UR14, UR14, 0x1, URZ ;  /* 0x000000010e0e7899 */ /* 0x000fe200080006ff */
[----:B------:R-:W-:Y:S01]  /*09f0*/  ELECT P0, URZ, PT ;  /* 0x0000000000ff782f */ /* 0x000fe20003800000 */
[----:B------:R-:W3:Y:S02]  /*0a00*/  FENCE.VIEW.ASYNC.S ;  /* 0x00000000000073c6 */ /* 0x000ee40000000000 */
[----:B---3--:R3:W4:Y:S08]  /*0a10*/  SYNCS.EXCH.64 URZ, [UR9+0x170], UR12 ;  /* 0x0001700c09ff75b2 */ /* 0x0087300008000100 */
[----:B------:R3:W1:Y:S01]  /*0a20*/  SYNCS.EXCH.64 URZ, [UR9+0x180], UR14 ;  /* 0x0001800e09ff75b2 */ /* 0x0006620008000100 */
[----:B------:R3:W1:Y:S01]  /*0a30*/  SYNCS.EXCH.64 URZ, [UR9+0x178], UR12 ;  /* 0x0001780c09ff75b2 */ /* 0x0006620008000100 */
[----:B------:R3:W1:Y:S01]  /*0a40*/  SYNCS.EXCH.64 URZ, [UR9+0x188], UR14 ;  /* 0x0001880e09ff75b2 */ /* 0x0006620008000100 */
[----:B------:R-:W-:Y:S01]  /*0a50*/  NOP ;  /* 0x0000000000007918 */ /* 0x000fe20000000000 */
.L_x_11:
[----:B------:R-:W2:Y:S01]  /*0a60*/  SHFL.IDX PT, R0, R99, RZ, 0x1f ;  /* 0x00001fff63007589 */ /* 0x000ea200000e0000 */
[----:B------:R-:W-:Y:S01]  /*0a70*/  NOP ;  /* 0x0000000000007918 */ /* 0x000fe20000000000 */
[----:B--2---:R-:W-:-:S13]  /*0a80*/  ISETP.NE.AND P0, PT, R0, 0x3, PT ;  /* 0x000000030000780c */ /* 0x004fda0003f05270 */
[----:B------:R-:W-:Y:S05]  /*0a90*/  @P0 BRA `(.L_x_12) ;  /* 0x00000000002c0947 */ /* 0x000fea0003800000 */
[----:B------:R-:W-:Y:S01]  /*0aa0*/  UMOV UR8, 0x400 ;  /* 0x0000040000087882 */ /* 0x000fe20000000000 */
[----:B------:R-:W-:Y:S01]  /*0ab0*/  UMOV UR6, 0x20 ;  /* 0x0000002000067882 */ /* 0x000fe20000000000 */
[----:B------:R-:W-:Y:S02]  /*0ac0*/  ULEA UR8, UR37, UR8, 0x18 ;  /* 0x0000000825087291 */ /* 0x000fe4000f8ec0ff */
[----:B---3--:R-:W-:-:S04]  /*0ad0*/  UIADD3 UR12, UPT, UPT, -UR6, 0x100000, URZ ;  /* 0x00100000060c7890 */ /* 0x008fc8000fffe1ff */
[----:B------:R-:W-:Y:S02]  /*0ae0*/  USHF.L.U32 UR13, UR12, 0xb, URZ ;  /* 0x0000000b0c0d7899 */ /* 0x000fe400080006ff */
[----:B------:R-:W-:Y:S01]  /*0af0*/  USHF.L.U32 UR12, UR12, 0x1, URZ ;  /* 0x000000010c0c7899 */ /* 0x000fe200080006ff */
[----:B------:R-:W-:Y:S01]  /*0b00*/  ELECT P0, URZ, PT ;  /* 0x0000000000ff782f */ /* 0x000fe20003800000 */
[----:B------:R-:W2:Y:S10]  /*0b10*/  FENCE.VIEW.ASYNC.S ;  /* 0x00000000000073c6 */ /* 0x000eb40000000000 */
[----:B--2---:R2:W3:Y:S01]  /*0b20*/  SYNCS.EXCH.64 URZ, [UR8+0x190], UR12 ;  /* 0x0001900c08ff75b2 */ /* 0x0044e20008000100 */
[----:B------:R2:W1:Y:S01]  /*0b30*/  SYNCS.EXCH.64 URZ, [UR8+0x198], UR12 ;  /* 0x0001980c08ff75b2 */ /* 0x0004620008000100 */
[----:B------:R-:W-:Y:S01]  /*0b40*/  NOP ;  /* 0x0000000000007918 */ /* 0x000fe20000000000 */
.L_x_12:
[----:B------:R-:W4:Y:S01]  /*0b50*/  SHFL.IDX PT, R0, R99, RZ, 0x1f ;  /* 0x00001fff63007589 */ /* 0x000f2200000e0000 */
[----:B------:R-:W-:Y:S01]  /*0b60*/  NOP ;  /* 0x0000000000007918 */ /* 0x000fe20000000000 */
[----:B----4-:R-:W-:-:S13]  /*0b70*/  ISETP.NE.AND P0, PT, R0, 0x4, PT ;  /* 0x000000040000780c */ /* 0x010fda0003f05270 */
[----:B------:R-:W-:Y:S05]  /*0b80*/  @P0 BRA `(.L_x_13) ;  /* 0x0000000000480947 */ /* 0x000fea0003800000 */
[----:B---3--:R-:W-:Y:S01]  /*0b90*/  UMOV UR9, 0x1e0 ;  /* 0x000001e000097882 */ /* 0x008fe20000000000 */
[----:B--2---:R-:W-:Y:S01]  /*0ba0*/  UMOV UR8, 0x400 ;  /* 0x0000040000087882 */ /* 0x004fe20000000000 */
[----:B------:R-:W-:Y:S01]  /*0bb0*/  USEL UR9, UR9, 0x1a0, UP5 ;  /* 0x000001a009097887 */ /* 0x000fe2000a800000 */
        /* <DEDUP_REMOVED lines=9> */
[----:B------:R-:W2:Y:S02]  /*0c50*/  FENCE.VIEW.ASYNC.S ;  /* 0x00000000000073c6 */ /* 0x000ea40000000000 */
[----:B--2---:R4:W2:Y:S08]  /*0c60*/  SYNCS.EXCH.64 URZ, [UR8+0x1a0], UR12 ;  /* 0x0001a00c08ff75b2 */ /* 0x0048b00008000100 */
[----:B------:R4:W3:Y:S01]  /*0c70*/  SYNCS.EXCH.64 URZ, [UR8+0x1b0], UR14 ;  /* 0x0001b00e08ff75b2 */ /* 0x0008e20008000100 */
[----:B------:R4:W1:Y:S01]  /*0c80*/  SYNCS.EXCH.64 URZ, [UR8+0x1a8], UR12 ;  /* 0x0001a80c08ff75b2 */ /* 0x0008620008000100 */
[----:B------:R4:W1:Y:S02]  /*0c90*/  SYNCS.EXCH.64 URZ, [UR8+0x1b8], UR14 ;  /* 0x0001b80e08ff75b2 */ /* 0x0008640008000100 */
[----:B----4-:R-:W-:Y:S01]  /*0ca0*/  NOP ;  /* 0x0000000000007918 */ /* 0x010fe20000000000 */
.L_x_13:
[----:B------:R-:W4:Y:S01]  /*0cb0*/  SHFL.IDX PT, R0, R99, RZ, 0x1f ;  /* 0x00001fff63007589 */ /* 0x000f2200000e0000 */
[----:B------:R-:W-:Y:S01]  /*0cc0*/  NOP ;  /* 0x0000000000007918 */ /* 0x000fe20000000000 */
[----:B----4-:R-:W-:-:S13]  /*0cd0*/  ISETP.NE.AND P0, PT, R0, 0x5, PT ;  /* 0x000000050000780c */ /* 0x010fda0003f05270 */
[----:B------:R-:W-:Y:S05]  /*0ce0*/  @P0 BRA `(.L_x_14) ;  /* 0x0000000000540947 */ /* 0x000fea0003800000 */
[----:B---3--:R-:W-:Y:S01]  /*0cf0*/  UMOV UR9, 0x400 ;  /* 0x0000040000097882 */ /* 0x008fe20000000000 */
[----:B--2---:R-:W-:Y:S01]  /*0d00*/  UMOV UR8, 0x1 ;  /* 0x0000000100087882 */ /* 0x004fe20000000000 */
        /* <DEDUP_REMOVED lines=13> */
[----:B------:R4:W1:Y:S01]  /*0de0*/  SYNCS.EXCH.64 URZ, [UR9+0x1e8], UR14 ;  /* 0x0001e80e09ff75b2 */ /* 0x0008620008000100 */
[----:B------:R4:W1:Y:S01]  /*0df0*/  SYNCS.EXCH.64 URZ, [UR9+0x1d0], UR12 ;  /* 0x0001d00c09ff75b2 */ /* 0x0008620008000100 */
[----:B------:R4:W1:Y:S01]  /*0e00*/  SYNCS.EXCH.64 URZ, [UR9+0x1f0], UR14 ;  /* 0x0001f00e09ff75b2 */ /* 0x0008620008000100 */
[----:B------:R4:W1:Y:S01]  /*0e10*/  SYNCS.EXCH.64 URZ, [UR9+0x1d8], UR12 ;  /* 0x0001d80c09ff75b2 */ /* 0x0008620008000100 */
[----:B------:R4:W1:Y:S02]  /*0e20*/  SYNCS.EXCH.64 URZ, [UR9+0x1f8], UR14 ;  /* 0x0001f80e09ff75b2 */ /* 0x0008640008000100 */
[----:B----4-:R-:W-:Y:S01]  /*0e30*/  NOP ;  /* 0x0000000000007918 */ /* 0x010fe20000000000 */
.L_x_14:
[----:B------:R-:W4:Y:S01]  /*0e40*/  SHFL.IDX PT, R0, R99, RZ, 0x1f ;  /* 0x00001fff63007589 */ /* 0x000f2200000e0000 */
[----:B------:R-:W-:Y:S01]  /*0e50*/  ISETP.NE.OR P1, PT, RZ, UR10, !P1 ;  /* 0x0000000aff007c0c */ /* 0x000fe2000cf25670 */
[----:B------:R-:W-:Y:S01]  /*0e60*/  NOP ;  /* 0x0000000000007918 */ /* 0x000fe20000000000 */
[----:B----4-:R-:W-:-:S13]  /*0e70*/  ISETP.NE.AND P0, PT, R0, 0x3, PT ;  /* 0x000000030000780c */ /* 0x010fda0003f05270 */
[----:B------:R-:W-:Y:S05]  /*0e80*/  @P0 BRA `(.L_x_15) ;  /* 0x0000000000340947 */ /* 0x000fea0003800000 */
[----:B--2---:R-:W-:Y:S01]  /*0e90*/  UMOV UR8, 0x400 ;  /* 0x0000040000087882 */ /* 0x004fe20000000000 */
[----:B------:R-:W-:Y:S01]  /*0ea0*/  UMOV UR6, 0x20 ;  /* 0x0000002000067882 */ /* 0x000fe20000000000 */
[----:B------:R-:W-:Y:S02]  /*0eb0*/  ULEA UR8, UR37, UR8, 0x18 ;  /* 0x0000000825087291 */ /* 0x000fe4000f8ec0ff */
[----:B---3--:R-:W-:-:S04]  /*0ec0*/  UIADD3 UR12, UPT, UPT, -UR6, 0x100000, URZ ;  /* 0x00100000060c7890 */ /* 0x008fc8000fffe1ff */
[----:B------:R-:W-:Y:S02]  /*0ed0*/  USHF.L.U32 UR13, UR12, 0xb, URZ ;  /* 0x0000000b0c0d7899 */ /* 0x000fe400080006ff */
[----:B------:R-:W-:Y:S01]  /*0ee0*/  USHF.L.U32 UR12, UR12, 0x1, URZ ;  /* 0x000000010c0c7899 */ /* 0x000fe200080006ff */
[----:B------:R-:W-:Y:S01]  /*0ef0*/  ELECT P0, URZ, PT ;  /* 0x0000000000ff782f */ /* 0x000fe20003800000 */
[----:B------:R-:W2:Y:S10]  /*0f00*/  FENCE.VIEW.ASYNC.S ;  /* 0x00000000000073c6 */ /* 0x000eb40000000000 */
[----:B--2---:R4:W2:Y:S01]  /*0f10*/  SYNCS.EXCH.64 URZ, [UR8+0x200], UR12 ;  /* 0x0002000c08ff75b2 */ /* 0x0048a20008000100 */
[----:B------:R4:W3:Y:S01]  /*0f20*/  SYNCS.EXCH.64 URZ, [UR8+0x210], UR12 ;  /* 0x0002100c08ff75b2 */ /* 0x0008e20008000100 */
[----:B------:R4:W1:Y:S01]  /*0f30*/  SYNCS.EXCH.64 URZ, [UR8+0x208], UR12 ;  /* 0x0002080c08ff75b2 */ /* 0x0008620008000100 */
[----:B------:R4:W1:Y:S02]  /*0f40*/  SYNCS.EXCH.64 URZ, [UR8+0x218], UR12 ;  /* 0x0002180c08ff75b2 */ /* 0x0008640008000100 */
[----:B----4-:R-:W-:Y:S01]  /*0f50*/  NOP ;  /* 0x0000000000007918 */ /* 0x010fe20000000000 */
.L_x_15:
[----:B------:R-:W-:Y:S01]  /*0f60*/  VOTEU.ALL UP1, P1 ;  /* 0x0000000000ff7886 */ /* 0x000fe20000820000 */
[----:B--2---:R-:W2:Y:S01]  /*0f70*/  LDCU UR8, c[0x0][0x36c] ;  /* 0x00006d80ff0877ac */ /* 0x004ea20008000800 */
[----:B------:R-:W-:Y:S01]  /*0f80*/  NOP ;  /* 0x0000000000007918 */ /* 0x000fe20000000000 */
[----:B------:R-:W-:Y:S01]  /*0f90*/  LOP3.LUT R10, R112, 0x1f, RZ, 0xc0, !PT ;  /* 0x0000001f700a7812 */ /* 0x000fe200078ec0ff */
[----:B---3--:R-:W-:Y:S01]  /*0fa0*/  UMOV UR12, 0x20 ;  /* 0x00000020000c7882 */ /* 0x008fe20000000000 */
[----:B------:R-:W-:Y:S01]  /*0fb0*/  @!UP1 UMOV UR6, 0x400 ;  /* 0x0000040000069882 */ /* 0x000fe20000000000 */
[----:B------:R-:W-:-:S04]  /*0fc0*/  @!UP1 UIADD3 UR12, UPT, UPT, -UR12, 0x100000, URZ ;  /* 0x001000000c0c9890 */ /* 0x000fc8000fffe1ff */
[----:B------:R-:W-:Y:S02]  /*0fd0*/  @!UP1 USHF.L.U32 UR13, UR12, 0xb, URZ ;  /* 0x0000000b0c0d9899 */ /* 0x000fe400080006ff */
[----:B------:R-:W-:Y:S02]  /*0fe0*/  @!UP1 USHF.L.U32 UR12, UR12, 0x1, URZ ;  /* 0x000000010c0c9899 */ /* 0x000fe400080006ff */
[----:B------:R-:W-:Y:S01]  /*0ff0*/  @!UP1 ULEA UR6, UR37, UR6, 0x18 ;  /* 0x0000000625069291 */ /* 0x000fe2000f8ec0ff */
[----:B------:R-:W-:Y:S01]  /*1000*/  VOTEU.ALL UP1, P1 ;  /* 0x0000000000ff7886 */ /* 0x000fe20000820000 */
[----:B------:R-:W-:Y:S01]  /*1010*/  UISETP.NE.AND UP4, UPT, UR10, URZ, UPT ;  /* 0x000000ff0a00728c */ /* 0x000fe2000bf85270 */
[----:B------:R-:W3:Y:S09]  /*1020*/  FENCE.VIEW.ASYNC.S ;  /* 0x00000000000073c6 */ /* 0x000ef20000000000 */
[----:B---3--:R3:W4:Y:S01]  /*1030*/  @!UP1 SYNCS.EXCH.64 URZ, [UR6+0x220], UR12 ;  /* 0x0002200c06ff95b2 */ /* 0x0087220008000100 */
[----:B--2---:R-:W-:-:S09]  /*1040*/  UISETP.EQ.U32.AND UP1, UPT, UR8, 0x1, UPT ;  /* 0x000000010800788c */ /* 0x004fd2000bf22070 */
[----:B------:R-:W-:Y:S05]  /*1050*/  BRA.U !UP1, `(.L_x_16) ;  /* 0x0000000109087547 */ /* 0x000fea000b800000 */
[----:B-1--4-:R-:W-:Y:S01]  /*1060*/  UCGABAR_ARV ;  /* 0x00000000000079c7 */ /* 0x012fe20008000000 */
[----:B------:R-:W-:Y:S05]  /*1070*/  BRA `(.L_x_17) ;  /* 0x0000000000047947 */ /* 0x000fea0003800000 */
.L_x_16:
[----:B-1--4-:R-:W-:Y:S01]  /*1080*/  NOP ;  /* 0x0000000000007918 */ /* 0x012fe20000000000 */
.L_x_17:
[----:B------:R-:W1:Y:S01]  /*1090*/  S2R R97, SR_CTAID.Y ;  /* 0x0000000000617919 */ /* 0x000e620000002600 */
[----:B------:R-:W-:-:S05]  /*10a0*/  CS2R.32 R96, SR_CgaSize ;  /* 0x0000000000607805 */ /* 0x000fca0000008a00 */
[----:B------:R-:W-:-:S05]  /*10b0*/  IMAD R96, R96, -0xa0, RZ ;  /* 0xffffff6060607824 */ /* 0x000fca00078e02ff */
[----:B---3--:R-:W-:-:S14]  /*10c0*/  R2UR UR6, R96 ;  /* 0x00000000600672ca */ /* 0x008fdc00000e0000 */
[----:B------:R-:W2:Y:S01]  /*10d0*/  LDCU UR6, c[0x0][UR6+0x2b4] ;  /* 0x00005680060677ac */ /* 0x000ea20008000800 */
[----:B------:R-:W-:-:S05]  /*10e0*/  CS2R.32 R0, SR_CgaSize ;  /* 0x0000000000007805 */ /* 0x000fca0000008a00 */
[----:B------:R-:W-:-:S06]  /*10f0*/  IMAD R0, R0, -0xa0, RZ ;  /* 0xffffff6000007824 */ /* 0x000fcc00078e02ff */
[----:B------:R-:W3:Y:S01]  /*1100*/  LDC R0, c[0x0][R0+0x2a4] ;  /* 0x0000a90000007b82 */ /* 0x000ee20000000800 */
[----:B------:R-:W-:Y:S01]  /*1110*/  PRMT R8, RZ, 0x7610, R8 ;  /* 0x00007610ff087816 */ /* 0x000fe20000000008 */
[----:B------:R-:W4:Y:S01]  /*1120*/  S2R R9, SR_CTAID.X ;  /* 0x0000000000097919 */ /* 0x000f220000002500 */
[----:B------:R-:W-:-:S05]  /*1130*/  CS2R.32 R96, SR_CgaSize ;  /* 0x0000000000607805 */ /* 0x000fca0000008a00 */
[----:B------:R-:W-:-:S05]  /*1140*/  IMAD R96, R96, -0xa0, RZ ;  /* 0xffffff6060607824 */ /* 0x000fca00078e02ff */
[----:B------:R-:W-:-:S14]  /*1150*/  R2UR UR8, R96 ;  /* 0x00000000600872ca */ /* 0x000fdc00000e0000 */
[----:B------:R-:W3:Y:S01]  /*1160*/  LDCU UR8, c[0x0][UR8+0x2b0] ;  /* 0x00005600080877ac */ /* 0x000ee20008000800 */
[----:B------:R-:W-:Y:S01]  /*1170*/  UISETP.NE.AND UP2, UPT, UR10, 0x2, UPT ;  /* 0x000000020a00788c */ /* 0x000fe2000bf45270 */
[----:B------:R-:W2:Y:S01]  /*1180*/  LDC R11, c[0x0][0xb24] ;  /* 0x0002c900ff0b7b82 */ /* 0x000ea20000000800 */
[----:B------:R-:W-:-:S05]  /*1190*/  CS2R.32 R2, SR_CgaSize ;  /* 0x0000000000027805 */ /* 0x000fca0000008a00 */
[----:B------:R-:W-:-:S06]  /*11a0*/  IMAD R2, R2, -0xa0, RZ ;  /* 0xffffff6002027824 */ /* 0x000fcc00078e02ff */
[----:B------:R-:W3:Y:S08]  /*11b0*/  LDC R2, c[0x0][R2+0x2a0] ;  /* 0x0000a80002027b82 */ /* 0x000ef00000000800 */
[----:B------:R-:W3:Y:S01]  /*11c0*/  LDC R40, c[0x0][0xb24] ;  /* 0x0002c900ff287b82 */ /* 0x000ee20000000800 */
[----:B-1----:R-:W-:-:S07]  /*11d0*/  I2FP.F32.U32 R94, R97 ;  /* 0x00000061005e7245 */ /* 0x002fce0000201000 */
[----:B------:R-:W1:Y:S01]  /*11e0*/  S2UR UR36, SR_CTAID.Z ;  /* 0x00000000002479c3 */ /* 0x000e620000002700 */
[----:B--2---:R-:W-:Y:S01]  /*11f0*/  ISETP.GE.AND P0, PT, R11, 0x1, PT ;  /* 0x000000010b00780c */ /* 0x004fe20003f06270 */
[----:B----4-:R-:W-:Y:S01]  /*1200*/  IMAD.MOV.U32 R96, RZ, RZ, R9 ;  /* 0x000000ffff607224 */ /* 0x010fe200078e0009 */
[----:B------:R-:W-:Y:S01]  /*1210*/  I2FP.F32.U32 R95, R9 ;  /* 0x00000009005f7245 */ /* 0x000fe20000201000 */
[----:B------:R-:W-:Y:S01]  /*1220*/  FMUL R94, R94, UR6 ;  /* 0x000000065e5e7c20 */ /* 0x000fe20008400000 */
[----:B------:R-:W2:Y:S03]  /*1230*/  LDCU UR6, c[0x0][0xb30] ;  /* 0x00016600ff0677ac */ /* 0x000ea60008000800 */
[----:B---3--:R-:W-:Y:S02]  /*1240*/  FMUL R95, R95, UR8 ;  /* 0x000000085f5f7c20 */ /* 0x008fe40008400000 */
[----:B------:R-:W3:Y:S08]  /*1250*/  F2I.U32.TRUNC.NTZ R94, R94 ;  /* 0x0000005e005e7305 */ /* 0x000ef0000020f000 */
[----:B------:R-:W4:Y:S01]  /*1260*/  F2I.U32.TRUNC.NTZ R95, R95 ;  /* 0x0000005f005f7305 */ /* 0x000f22000020f000 */
[----:B--2---:R-:W-:Y:S01]  /*1270*/  UISETP.NE.AND UP3, UPT, UR6, 0x1, UPT ;  /* 0x000000010600788c */ /* 0x004fe2000bf65270 */
[----:B---3--:R-:W-:-:S05]  /*1280*/  IADD3 R94, PT, PT, -R94, RZ, RZ ;  /* 0x000000ff5e5e7210 */ /* 0x008fca0007ffe1ff */
[----:B------:R-:W-:Y:S01]  /*1290*/  IMAD R94, R0, R94, R97 ;  /* 0x0000005e005e7224 */ /* 0x000fe200078e0261 */
[----:B------:R-:W-:Y:S01]  /*12a0*/  PRMT R0, RZ, 0x7610, R0 ;  /* 0x00007610ff007816 */ /* 0x000fe20000000000 */
[----:B----4-:R-:W-:-:S04]  /*12b0*/  IMAD.MOV R95, RZ, RZ, -R95 ;  /* 0x000000ffff5f7224 */ /* 0x010fc800078e0a5f */
[----:B------:R-:W-:Y:S01]  /*12c0*/  IMAD R95, R2, R95, R9 ;  /* 0x0000005f025f7224 */ /* 0x000fe200078e0209 */
[----:B-1----:R-:W-:Y:S06]  /*12d0*/  BRA.U UP4, `(.L_x_18) ;  /* 0x0000000104247547 */ /* 0x002fec000b800000 */
[----:B------:R-:W-:Y:S01]  /*12e0*/  ISETP.NE.AND P1, PT, R94, RZ, PT ;  /* 0x000000ff5e00720c */ /* 0x000fe20003f25270 */
[----:B------:R-:W-:Y:S01]  /*12f0*/  IMAD.MOV.U32 R0, RZ, RZ, 0x3 ;  /* 0x00000003ff007424 */ /* 0x000fe200078e00ff */
[C---:B------:R-:W-:Y:S02]  /*1300*/  LOP3.LUT R2, R95.reuse, 0xfffffffe, RZ, 0xc0, !PT ;  /* 0xfffffffe5f027812 */ /* 0x040fe400078ec0ff */
[----:B------:R-:W-:Y:S02]  /*1310*/  ISETP.LT.U32.OR P1, PT, R95, 0x2, !P1 ;  /* 0x000000025f00780c */ /* 0x000fe40004f21470 */
[----:B------:R-:W-:Y:S02]  /*1320*/  SHF.L.U32 R0, R0, R2, RZ ;  /* 0x0000000200007219 */ /* 0x000fe400000006ff */
[----:B------:R-:W-:Y:S02]  /*1330*/  SEL R4, RZ, 0x1, !P1 ;  /* 0x00000001ff047807 */ /* 0x000fe40004800000 */
[----:B------:R-:W-:-:S05]  /*1340*/  SEL R3, RZ, 0x2, !P1 ;  /* 0x00000002ff037807 */ /* 0x000fca0004800000 */
[----:B------:R-:W-:-:S05]  /*1350*/  IMAD.IADD R3, R4, 0x1, R3 ;  /* 0x0000000104037824 */ /* 0x000fca00078e0203 */
[----:B------:R-:W-:Y:S02]  /*1360*/  PRMT R8, R3, 0x7610, R8 ;  /* 0x0000761003087816 */ /* 0x000fe40000000008 */
.L_x_18:
[----:B------:R-:W-:Y:S05]  /*1370*/  @!P0 BRA `(.L_x_19) ;  /* 0x0000000000b88947 */ /* 0x000fea0003800000 */
[----:B------:R-:W1:Y:S01]  /*1380*/  LDC.64 R4, c[0x0][0xb18] ;  /* 0x0002c600ff047b82 */ /* 0x000e620000000a00 */
[----:B------:R-:W-:-:S07]  /*1390*/  ISETP.NE.AND P0, PT, R11, 0x1, PT ;  /* 0x000000010b00780c */ /* 0x000fce0003f05270 */
[----:B------:R-:W2:Y:S08]  /*13a0*/  LDC R96, c[0x0][0xb0c] ;  /* 0x0002c300ff607b82 */ /* 0x000eb00000000800 */
[----:B------:R-:W3:Y:S08]  /*13b0*/  LDC R14, c[0x0][0x370] ;  /* 0x0000dc00ff0e7b82 */ /* 0x000ef00000000800 */
[----:B------:R-:W4:Y:S01]  /*13c0*/  LDC R13, c[0x0][0x374] ;  /* 0x0000dd00ff0d7b82 */ /* 0x000f220000000800 */
[----:B-1----:R-:W-:-:S07]  /*13d0*/  ISETP.NE.AND P1, PT, R4, 0x1, PT ;  /* 0x000000010400780c */ /* 0x002fce0003f25270 */
[----:B------:R-:W3:Y:S01]  /*13e0*/  LDC.64 R6, c[0x0][0xb10] ;  /* 0x0002c400ff067b82 */ /* 0x000ee20000000a00 */
[----:B--2---:R-:W-:-:S07]  /*13f0*/  ISETP.NE.AND P2, PT, R96, 0x1, PT ;  /* 0x000000016000780c */ /* 0x004fce0003f45270 */
[----:B------:R-:W1:Y:S08]  /*1400*/  LDC R12, c[0x0][0xb20] ;  /* 0x0002c800ff0c7b82 */ /* 0x000e700000000800 */
[----:B------:R-:W2:Y:S01]  /*1410*/  LDC.64 R2, c[0x0][0xb28] ;  /* 0x0002ca00ff027b82 */ /* 0x000ea20000000a00 */
[----:B----4-:R-:W-:-:S04]  /*1420*/  IMAD.HI.U32 R15, R13, R5, RZ ;  /* 0x000000050d0f7227 */ /* 0x010fc800078e00ff */
[----:B------:R-:W-:-:S04]  /*1430*/  IMAD.HI.U32 R5, R97, R5, RZ ;  /* 0x0000000561057227 */ /* 0x000fc800078e00ff */
[----:B---3--:R-:W-:-:S05]  /*1440*/  IMAD.HI.U32 R16, R14, R6, RZ ;  /* 0x000000060e107227 */ /* 0x008fca00078e00ff */
[-C--:B------:R-:W-:Y:S01]  /*1450*/  @P2 SHF.R.U32.HI R14, RZ, R7.reuse, R16 ;  /* 0x00000007ff0e2219 */ /* 0x080fe20000011610 */
[----:B------:R-:W-:Y:S01]  /*1460*/  IMAD.HI.U32 R16, R9, R6, RZ ;  /* 0x0000000609107227 */ /* 0x000fe200078e00ff */
[-C--:B-1----:R-:W-:Y:S02]  /*1470*/  @P1 SHF.R.U32.HI R13, RZ, R12.reuse, R15 ;  /* 0x0000000cff0d1219 */ /* 0x082fe4000001160f */
[----:B------:R-:W-:Y:S02]  /*1480*/  SHF.R.U32.HI R5, RZ, R12, R5 ;  /* 0x0000000cff057219 */ /* 0x000fe40000011605 */
[----:B------:R-:W-:Y:S02]  /*1490*/  SHF.R.U32.HI R16, RZ, R7, R16 ;  /* 0x00000007ff107219 */ /* 0x000fe40000011610 */
[----:B------:R-:W-:Y:S01]  /*14a0*/  SEL R5, R97, R5, !P1 ;  /* 0x0000000561057207 */ /* 0x000fe20004800000 */
[----:B--2---:R-:W-:Y:S01]  /*14b0*/  IMAD.HI.U32 R15, R13, R2, RZ ;  /* 0x000000020d0f7227 */ /* 0x004fe200078e00ff */
[----:B------:R-:W-:-:S03]  /*14c0*/  SEL R16, R9, R16, !P2 ;  /* 0x0000001009107207 */ /* 0x000fc60005000000 */
[----:B------:R-:W-:Y:S01]  /*14d0*/  IMAD.HI.U32 R6, R14, R2, RZ ;  /* 0x000000020e067227 */ /* 0x000fe200078e00ff */
[----:B------:R-:W-:-:S04]  /*14e0*/  @P0 SHF.R.U32.HI R13, RZ, R3, R15 ;  /* 0x00000003ff0d0219 */ /* 0x000fc8000001160f */
[----:B------:R-:W-:Y:S01]  /*14f0*/  @P0 SHF.R.U32.HI R14, RZ, R3, R6 ;  /* 0x00000003ff0e0219 */ /* 0x000fe20000011606 */
[----:B------:R-:W-:-:S04]  /*1500*/  IMAD R13, R13, R11, RZ ;  /* 0x0000000b0d0d7224 */ /* 0x000fc800078e02ff */
[----:B------:R-:W-:Y:S01]  /*1510*/  IMAD R6, R14, R11, RZ ;  /* 0x0000000b0e067224 */ /* 0x000fe200078e02ff */
[----:B------:R-:W-:-:S04]  /*1520*/  ISETP.GE.AND P1, PT, R5, R13, PT ;  /* 0x0000000d0500720c */ /* 0x000fc80003f26270 */
[----:B------:R-:W-:Y:S01]  /*1530*/  ISETP.GE.OR P1, PT, R16, R6, P1 ;  /* 0x000000061000720c */ /* 0x000fe20000f26670 */
[----:B------:R-:W-:-:S05]  /*1540*/  IMAD.HI.U32 R6, R5, R2, RZ ;  /* 0x0000000205067227 */ /* 0x000fca00078e00ff */
[----:B------:R-:W-:-:S04]  /*1550*/  SHF.R.U32.HI R6, RZ, R3, R6 ;  /* 0x00000003ff067219 */ /* 0x000fc80000011606 */
[----:B------:R-:W-:-:S03]  /*1560*/  SEL R6, R5, R6, !P0 ;  /* 0x0000000605067207 */ /* 0x000fc60004000000 */
[----:B------:R-:W-:Y:S01]  /*1570*/  @!P1 IMAD.HI.U32 R7, R16, R2, RZ ;  /* 0x0000000210079227 */ /* 0x000fe200078e00ff */
[----:B------:R-:W-:-:S04]  /*1580*/  IADD3 R2, PT, PT, -R6, RZ, RZ ;  /* 0x000000ff06027210 */ /* 0x000fc80007ffe1ff */
[----:B------:R-:W-:Y:S01]  /*1590*/  @!P1 SHF.R.U32.HI R3, RZ, R3, R7 ;  /* 0x00000003ff039219 */ /* 0x000fe20000011607 */
[----:B------:R-:W-:Y:S01]  /*15a0*/  IMAD R2, R11, R2, R5 ;  /* 0x000000020b027224 */ /* 0x000fe200078e0205 */
[----:B------:R-:W-:Y:S02]  /*15b0*/  IADD3 R7, PT, PT, -R5, RZ, RZ ;  /* 0x000000ff05077210 */ /* 0x000fe40007ffe1ff */
[----:B------:R-:W-:-:S03]  /*15c0*/  @!P1 SEL R3, R16, R3, !P0 ;  /* 0x0000000310039207 */ /* 0x000fc60004000000 */
[----:B------:R-:W-:Y:S02]  /*15d0*/  IMAD R7, R4, R7, R97 ;  /* 0x0000000704077224 */ /* 0x000fe400078e0261 */
[--C-:B------:R-:W-:Y:S02]  /*15e0*/  @!P1 IMAD.IADD R6, R6, 0x1, -R3.reuse ;  /* 0x0000000106069824 */ /* 0x100fe400078e0a03 */
[----:B------:R-:W-:Y:S01]  /*15f0*/  @!P1 IMAD R3, R2, R14, R3 ;  /* 0x0000000e02039224 */ /* 0x000fe200078e0203 */
[----:B------:R-:W-:Y:S01]  /*1600*/  IADD3 R2, PT, PT, -R16, RZ, RZ ;  /* 0x000000ff10027210 */ /* 0x000fe20007ffe1ff */
[----:B------:R-:W-:Y:S02]  /*1610*/  @!P1 IMAD R5, R6, R11, R16 ;  /* 0x0000000b06059224 */ /* 0x000fe400078e0210 */
[----:B------:R-:W-:Y:S02]  /*1620*/  @!P1 IMAD.MOV.U32 R16, RZ, RZ, R3 ;  /* 0x000000ffff109224 */ /* 0x000fe400078e0003 */
[----:B------:R-:W-:-:S02]  /*1630*/  IMAD R2, R96, R2, R9 ;  /* 0x0000000260027224 */ /* 0x000fc400078e0209 */
[----:B------:R-:W-:Y:S02]  /*1640*/  IMAD R97, R5, R4, R7 ;  /* 0x0000000405617224 */ /* 0x000fe400078e0207 */
[----:B------:R-:W-:Y:S02]  /*1650*/  IMAD R96, R16, R96, R2 ;  /* 0x0000006010607224 */ /* 0x000fe400078e0202 */
.L_x_19:
[----:B------:R-:W-:Y:S05]  /*1660*/  BRA.U UP3, `(.L_x_20) ;  /* 0x0000000103407547 */ /* 0x000fea000b800000 */
[----:B------:R-:W1:Y:S08]  /*1670*/  LDC.64 R4, c[0x0][0xb10] ;  /* 0x0002c400ff047b82 */ /* 0x000e700000000a00 */
[----:B------:R-:W2:Y:S08]  /*1680*/  LDC.64 R2, c[0x0][0xb18] ;  /* 0x0002c600ff027b82 */ /* 0x000eb00000000a00 */
[----:B------:R-:W3:Y:S08]  /*1690*/  LDC R6, c[0x0][0xb20] ;  /* 0x0002c800ff067b82 */ /* 0x000ef00000000800 */
[----:B------:R-:W4:Y:S01]  /*16a0*/  LDC R7, c[0x0][0xb0c] ;  /* 0x0002c300ff077b82 */ /* 0x000f220000000800 */
[----:B-1----:R-:W-:-:S05]  /*16b0*/  IMAD.HI.U32 R4, R96, R4, RZ ;  /* 0x0000000460047227 */ /* 0x002fca00078e00ff */
[----:B------:R-:W-:Y:S01]  /*16c0*/  SHF.R.U32.HI R4, RZ, R5, R4 ;  /* 0x00000005ff047219 */ /* 0x000fe20000011604 */
[----:B--2---:R-:W-:Y:S01]  /*16d0*/  IMAD.HI.U32 R3, R97, R3, RZ ;  /* 0x0000000361037227 */ /* 0x004fe200078e00ff */
[----:B------:R-:W-:-:S04]  /*16e0*/  ISETP.NE.AND P0, PT, R2, 0x1, PT ;  /* 0x000000010200780c */ /* 0x000fc80003f05270 */
[----:B---3--:R-:W-:-:S04]  /*16f0*/  SHF.R.U32.HI R3, RZ, R6, R3 ;  /* 0x00000006ff037219 */ /* 0x008fc80000011603 */
[----:B------:R-:W-:Y:S02]  /*1700*/  SEL R3, R97, R3, !P0 ;  /* 0x0000000361037207 */ /* 0x000fe40004000000 */
[----:B----4-:R-:W-:-:S04]  /*1710*/  ISETP.NE.AND P1, PT, R7, 0x1, PT ;  /* 0x000000010700780c */ /* 0x010fc80003f25270 */
[----:B------:R-:W-:-:S05]  /*1720*/  SEL R5, R96, R4, !P1 ;  /* 0x0000000460057207 */ /* 0x000fca0004800000 */
[----:B------:R-:W-:Y:S02]  /*1730*/  IMAD.IADD R4, R3, 0x1, -R5 ;  /* 0x0000000103047824 */ /* 0x000fe400078e0a05 */
[----:B------:R-:W-:Y:S02]  /*1740*/  IMAD.IADD R3, R5, 0x1, -R3 ;  /* 0x0000000105037824 */ /* 0x000fe400078e0a03 */
[----:B------:R-:W-:Y:S02]  /*1750*/  IMAD R96, R4, R7, R96 ;  /* 0x0000000704607224 */ /* 0x000fe400078e0260 */
[----:B------:R-:W-:Y:S02]  /*1760*/  IMAD R97, R3, R2, R97 ;  /* 0x0000000203617224 */ /* 0x000fe400078e0261 */
.L_x_20:
[----:B------:R-:W-:Y:S05]  /*1770*/  BRA.U !UP1, `(.L_x_21) ;  /* 0x00000001090c7547 */ /* 0x000fea000b800000 */
[----:B------:R-:W-:Y:S01]  /*1780*/  UCGABAR_WAIT ;  /* 0x0000000000007dc7 */ /* 0x000fe20008000000 */
[----:B------:R-:W-:Y:S01]  /*1790*/  CCTL.IVALL ;  /* 0x00000000ff00798f */ /* 0x000fe20002000000 */
[----:B------:R-:W-:Y:S05]  /*17a0*/  BRA `(.L_x_22) ;  /* 0x0000000000047947 */ /* 0x000fea0003800000 */
.L_x_21:
[----:B------:R-:W-:Y:S06]  /*17b0*/  BAR.SYNC.DEFER_BLOCKING 0x0 ;  /* 0x0000000000007b1d */ /* 0x000fec0000010000 */
.L_x_22:
[----:B------:R-:W-:Y:S05]  /*17c0*/  BRA.U UP2, `(.L_x_23) ;  /* 0x0000001d02607547 */ /* 0x000fea000b800000 */
[----:B------:R-:W1:Y:S01]  /*17d0*/  LDCU UR15, c[0x0][0x38c] ;  /* 0x00007180ff0f77ac */ /* 0x000e620008000800 */
[----:B------:R-:W2:Y:S01]  /*17e0*/  LDC R8, c[0x0][0x370] ;  /* 0x0000dc00ff087b82 */ /* 0x000ea20000000800 */
[C---:B------:R-:W-:Y:S01]  /*17f0*/  IMAD.SHL.U32 R17, R9.reuse, 0x10, RZ ;  /* 0x0000001009117824 */ /* 0x040fe200078e00ff */
[----:B------:R-:W-:Y:S01]  /*1800*/  PLOP3.LUT P1, PT, PT, PT, UP5, 0x80, 0x8 ;  /* 0x000000000008781c */ /* 0x000fe20003f2f058 */
[----:B------:R-:W-:Y:S01]  /*1810*/  UISETP.NE.AND UP1, UPT, UR10, URZ, UPT ;  /* 0x000000ff0a00728c */ /* 0x000fe2000bf25270 */
[----:B------:R-:W-:Y:S01]  /*1820*/  ISETP.NE.AND P4, PT, R10, RZ, P5 ;  /* 0x000000ff0a00720c */ /* 0x000fe20002f85270 */
[----:B------:R-:W-:Y:S01]  /*1830*/  IMAD.SHL.U32 R16, R9, 0x80, RZ ;  /* 0x0000008009107824 */ /* 0x000fe200078e00ff */
[----:B------:R-:W-:Y:S01]  /*1840*/  PLOP3.LUT P1, PT, P1, PT, PT, 0x8, 0x80 ;  /* 0x000000000080781c */ /* 0x000fe20000f2e170 */
[----:B------:R-:W-:Y:S01]  /*1850*/  IMAD.MOV.U32 R15, RZ, RZ, 0x1 ;  /* 0x00000001ff0f7424 */ /* 0x000fe200078e00ff */
[----:B------:R-:W3:Y:S01]  /*1860*/  LDC R0, c[0x0][0x374] ;  /* 0x0000dd00ff007b82 */ /* 0x000ee20000000800 */
[----:B------:R-:W-:Y:S01]  /*1870*/  IMAD.MOV.U32 R14, RZ, RZ, RZ ;  /* 0x000000ffff0e7224 */ /* 0x000fe200078e00ff */
[----:B------:R-:W-:Y:S01]  /*1880*/  CS2R R12, SRZ ;  /* 0x00000000000c7805 */ /* 0x000fe2000001ff00 */
[----:B------:R-:W-:Y:S01]  /*1890*/  IMAD.MOV.U32 R11, RZ, RZ, 0x1 ;  /* 0x00000001ff0b7424 */ /* 0x000fe200078e00ff */
[----:B------:R-:W-:Y:S01]  /*18a0*/  LOP3.LUT R17, R17, 0x10, RZ, 0xc0, !PT ;  /* 0x0000001011117812 */ /* 0x000fe200078ec0ff */
[----:B------:R-:W4:Y:S01]  /*18b0*/  LDCU.64 UR24, c[0x0][0x348] ;  /* 0x00006900ff1877ac */ /* 0x000f220008000a00 */
[----:B-1----:R-:W-:-:S02]  /*18c0*/  UIADD3 UR4, UPT, UPT, UR15, 0x1f, URZ ;  /* 0x0000001f0f047890 */ /* 0x002fc4000fffe0ff */
[----:B------:R-:W-:Y:S02]  /*18d0*/  USEL UR7, UR7, 0x2, UP1 ;  /* 0x0000000207077887 */ /* 0x000fe40008800000 */
[----:B------:R-:W-:Y:S01]  /*18e0*/  USHF.R.S32.HI UR22, URZ, 0x1f, UR4 ;  /* 0x0000001fff167899 */ /* 0x000fe20008011404 */
[----:B------:R-:W-:-:S03]  /*18f0*/  UMOV UR13, URZ ;  /* 0x000000ff000d7c82 */ /* 0x000fc60008000000 */
[----:B------:R-:W-:Y:S02]  /*1900*/  ULEA.HI UR22, UR22, UR4, URZ, 0x5 ;  /* 0x0000000416167291 */ /* 0x000fe4000f8f28ff */
[----:B------:R-:W-:Y:S02]  /*1910*/  UIADD3 UR4, UPT, UPT, UR15, -0x1, URZ ;  /* 0xffffffff0f047890 */ /* 0x000fe4000fffe0ff */
[----:B------:R-:W-:Y:S02]  /*1920*/  USHF.R.S32.HI UR22, URZ, 0x5, UR22 ;  /* 0x00000005ff167899 */ /* 0x000fe40008011416 */
[----:B------:R-:W-:Y:S02]  /*1930*/  UISETP.GE.U32.AND UP2, UPT, UR4, -0x3f, UPT ;  /* 0xffffffc10400788c */ /* 0x000fe4000bf46070 */
[----:B------:R-:W-:Y:S02]  /*1940*/  UISETP.LT.U32.AND UP0, UPT, UR22, 0x17, UPT ;  /* 0x000000171600788c */ /* 0x000fe4000bf01070 */
[----:B------:R-:W-:-:S02]  /*1950*/  UIADD3 UR15, UPT, UPT, UR15, 0x3e, URZ ;  /* 0x0000003e0f0f7890 */ /* 0x000fc4000fffe0ff */
[----:B------:R-:W-:-:S04]  /*1960*/  USEL UR21, UR22, 0x17, UP0 ;  /* 0x0000001716157887 */ /* 0x000fc80008000000 */
[----:B------:R-:W-:Y:S02]  /*1970*/  UIADD3 UR6, UPT, UPT, UR21, -0x1, URZ ;  /* 0xffffffff15067890 */ /* 0x000fe4000fffe0ff */
[----:B------:R-:W-:Y:S02]  /*1980*/  @UP2 UIADD3 UR6, UPT, UPT, UR21, URZ, URZ ;  /* 0x000000ff15062290 */ /* 0x000fe4000fffe0ff */
[----:B------:R-:W-:Y:S02]  /*1990*/  UIADD3 UR14, UPT, UPT, UR22, -UR21, URZ ;  /* 0x80000015160e7290 */ /* 0x000fe4000fffe0ff */
[----:B------:R-:W-:Y:S02]  /*19a0*/  UIADD3 UR5, UPT, UPT, UR6, 0x1, URZ ;  /* 0x0000000106057890 */ /* 0x000fe4000fffe0ff */
[----:B--2-4-:R-:W-:-:S12]  /*19b0*/  UIADD3 UR6, UPT, UPT, -UR6, URZ, URZ ;  /* 0x000000ff06067290 */ /* 0x014fd8000fffe1ff */
.L_x_43:
[----:B------:R-:W-:Y:S01]  /*19c0*/  UISETP.NE.AND UP0, UPT, UR37, URZ, UPT ;  /* 0x000000ff2500728c */ /* 0x000fe2000bf05270 */
[----:B------:R-:W1:Y:S08]  /*19d0*/  S2UR UR37, SR_CgaCtaId ;  /* 0x00000000002579c3 */ /* 0x000e700000008800 */
[----:B------:R-:W-:Y:S05]  /*19e0*/  BRA.U UP0, `(.L_x_24) ;  /* 0x0000000100347547 */ /* 0x000fea000b800000 */
[----:B------:R-:W2:Y:S01]  /*19f0*/  S2R R2, SR_CgaCtaId ;  /* 0x0000000000027919 */ /* 0x000ea20000008800 */
[----:B------:R-:W-:-:S04]  /*1a00*/  MOV R3, 0x400 ;  /* 0x0000040000037802 */ /* 0x000fc80000000f00 */
[----:B--2---:R-:W-:Y:S02]  /*1a10*/  LEA R2, R2, R3, 0x18 ;  /* 0x0000000302027211 */ /* 0x004fe400078ec0ff */
[----:B------:R-:W-:-:S03]  /*1a20*/  SHF.L.U32 R3, R11, 0x1f, RZ ;  /* 0x0000001f0b037819 */ /* 0x000fc600000006ff */
[----:B------:R-:W-:-:S04]  /*1a30*/  IMAD R2, R12, 0x8, R2 ;  /* 0x000000080c027824 */ /* 0x000fc800078e0202 */
[----:B------:R-:W2:Y:S02]  /*1a40*/  SYNCS.PHASECHK.TRANS64.TRYWAIT P0, [R2+URZ+0x210], R3 ;  /* 0x00021003020075a7 */ /* 0x000ea400080011ff */
[----:B--2---:R-:W-:Y:S05]  /*1a50*/  @!P0 BRA `(.L_x_25) ;  /* 0x0000005c00548947 */ /* 0x004fea0003800000 */
.L_x_140:
[----:B------:R-:W-:Y:S01]  /*1a60*/  VIADD R12, R12, 0x1 ;  /* 0x000000010c0c7836 */ /* 0x000fe20000000000 */
[----:B------:R2:W-:Y:S04]  /*1a70*/  SYNCS.ARRIVE.TRANS64.A1T0 RZ, [R2+URZ+0x200], RZ ;  /* 0x000200ff02ff79a7 */ /* 0x0005e800081000ff */
[----:B------:R-:W-:-:S04]  /*1a80*/  ISETP.NE.AND P0, PT, R12, 0x2, PT ;  /* 0x000000020c00780c */ /* 0x000fc80003f05270 */
[----:B------:R-:W-:Y:S02]  /*1a90*/  SEL R12, R12, RZ, P0 ;  /* 0x000000ff0c0c7207 */ /* 0x000fe40000000000 */
[----:B--2---:R-:W-:-:S04]  /*1aa0*/  SEL R2, RZ, 0x1, P0 ;  /* 0x00000001ff027807 */ /* 0x004fc80000000000 */
[----:B------:R-:W-:-:S07]  /*1ab0*/  LOP3.LUT R11, R11, R2, RZ, 0x3c, !PT ;  /* 0x000000020b0b7212 */ /* 0x000fce00078e3cff */
.L_x_24:
[----:B------:R-:W-:Y:S01]  /*1ac0*/  UMOV UR4, 0x400 ;  /* 0x0000040000047882 */ /* 0x000fe20000000000 */
[----:B------:R-:W-:Y:S01]  /*1ad0*/  SHF.L.U32 R2, R15, 0x1f, RZ ;  /* 0x0000001f0f027819 */ /* 0x000fe200000006ff */
[----:B-1----:R-:W-:Y:S01]  /*1ae0*/  ULEA UR4, UR37, UR4, 0x18 ;  /* 0x0000000425047291 */ /* 0x002fe2000f8ec0ff */
[----:B------:R-:W-:Y:S01]  /*1af0*/  R2UR UR35, R16 ;  /* 0x00000000102372ca */ /* 0x000fe200000e0000 */
[----:B------:R-:W-:Y:S01]  /*1b00*/  UISETP.GE.U32.AND UP0, UPT, UR15, 0x3f, UPT ;  /* 0x0000003f0f00788c */ /* 0x000fe2000bf06070 */
[----:B------:R-:W-:Y:S01]  /*1b10*/  R2UR UR11, R17 ;  /* 0x00000000110b72ca */ /* 0x000fe200000e0000 */
[----:B------:R-:W-:Y:S01]  /*1b20*/  ULEA UR8, UR13, UR4, 0x3 ;  /* 0x000000040d087291 */ /* 0x000fe2000f8e18ff */
[----:B------:R-:W-:-:S08]  /*1b30*/  UMOV UR23, URZ ;  /* 0x000000ff00177c82 */ /* 0x000fd00008000000 */
[----:B------:R1:W2:Y:S01]  /*1b40*/  SYNCS.PHASECHK.TRANS64.TRYWAIT P0, [UR8+0xb8], R2 ;  /* 0x0000b802ff0075a7 */ /* 0x0002a20008001108 */
[----:B------:R-:W-:-:S13]  /*1b50*/  R2UR UR8, R97 ;  /* 0x00000000610872ca */ /* 0x000fda00000e0000 */
[----:B------:R-:W-:Y:S01]  /*1b60*/  ULEA UR11, UR8, UR11, 0x5 ;  /* 0x0000000b080b7291 */ /* 0x000fe2000f8e28ff */
[----:B-1----:R-:W-:-:S05]  /*1b70*/  LEA.HI R2, R96, R96, RZ, 0x1 ;  /* 0x0000006060027211 */ /* 0x002fca00078f08ff */
[----:B------:R-:W-:-:S05]  /*1b80*/  IMAD.SHL.U32 R2, R2, 0x80, RZ ;  /* 0x0000008002027824 */ /* 0x000fca00078e00ff */
[----:B------:R-:W-:-:S04]  /*1b90*/  LOP3.LUT R2, R2, 0xffffff00, RZ, 0xc0, !PT ;  /* 0xffffff0002027812 */ /* 0x000fc800078ec0ff */
[----:B------:R-:W-:-:S13]  /*1ba0*/  R2UR UR9, R2 ;  /* 0x00000000020972ca */ /* 0x000fda00000e0000 */
[----:B------:R-:W-:Y:S01]  /*1bb0*/  ULOP3.LUT UR35, UR9, 0x80, UR35, 0xf8, !UPT ;  /* 0x0000008009237892 */ /* 0x000fe2000f8ef823 */
[----:B------:R-:W-:Y:S11]  /*1bc0*/  BRA.U !UP0, `(.L_x_26) ;  /* 0x0000000108c07547 */ /* 0x000ff6000b800000 */
[----:B------:R-:W-:Y:S01]  /*1bd0*/  UMOV UR16, UR6 ;  /* 0x0000000600107c82 */ /* 0x000fe20008000000 */
[----:B------:R-:W-:Y:S01]  /*1be0*/  UMOV UR17, UR13 ;  /* 0x0000000d00117c82 */ /* 0x000fe20008000000 */
[----:B------:R-:W-:-:S05]  /*1bf0*/  UMOV UR34, URZ ;  /* 0x000000ff00227c82 */ /* 0x000fca0008000000 */
.L_x_32:
[----:B------:R-:W-:Y:S01]  /*1c00*/  ULEA UR33, UR17, UR4, 0x3 ;  /* 0x0000000411217291 */ /* 0x000fe2000f8e18ff */
[----:B------:R-:W-:Y:S01]  /*1c10*/  @P5 MOV R3, 0x4800 ;  /* 0x0000480000035802 */ /* 0x000fe20000000f00 */
[----:B-12-4-:R-:W-:Y:S10]  /*1c20*/  @P0 BRA `(.L_x_27) ;  /* 0x00000000000c0947 */ /* 0x016ff40003800000 */
[----:B------:R-:W-:-:S04]  /*1c30*/  SHF.L.U32 R4, R15, 0x1f, RZ ;  /* 0x0000001f0f047819 */ /* 0x000fc800000006ff */
[----:B------:R-:W1:Y:S02]  /*1c40*/  SYNCS.PHASECHK.TRANS64.TRYWAIT P0, [UR33+0xb8], R4 ;  /* 0x0000b804ff0075a7 */ /* 0x000e640008001121 */
[----:B-1----:R-:W-:Y:S05]  /*1c50*/  @!P0 BRA `(.L_x_28) ;  /* 0x0000005800e88947 */ /* 0x002fea0003800000 */
.L_x_27:
[----:B------:R2:W-:Y:S01]  /*1c60*/  @P5 SYNCS.ARRIVE.TRANS64 RZ, [UR33], R3 ;  /* 0x00000003ffff59a7 */ /* 0x0005e20008000021 */
[----:B------:R-:W-:Y:S02]  /*1c70*/  ULOP3.LUT UR8, UR7, 0x2, URZ, 0xfc, !UPT ;  /* 0x0000000207087892 */ /* 0x000fe4000f8efcff */
[----:B------:R-:W-:Y:S02]  /*1c80*/  UIADD3 UR16, UPT, UPT, UR16, 0x1, URZ ;  /* 0x0000000110107890 */ /* 0x000fe4000fffe0ff */
[----:B------:R-:W-:Y:S02]  /*1c90*/  UISETP.NE.AND UP0, UPT, UR8, 0x2, UPT ;  /* 0x000000020800788c */ /* 0x000fe4000bf05270 */
[----:B------:R-:W-:-:S07]  /*1ca0*/  UISETP.NE.AND UP2, UPT, UR16, 0x1, UPT ;  /* 0x000000011000788c */ /* 0x000fce000bf45270 */
[----:B------:R-:W-:Y:S05]  /*1cb0*/  BRA.U UP0, `(.L_x_29) ;  /* 0x0000000100047547 */ /* 0x000fea000b800000 */
[----:B------:R-:W-:Y:S05]  /*1cc0*/  BPT.TRAP 0x1 ;  /* 0x000000040000795c */ /* 0x000fea0000300000 */
.L_x_29:
[----:B------:R-:W-:Y:S04]  /*1cd0*/  BSSY.RECONVERGENT B0, `(.L_x_30) ;  /* 0x0000003000007945 */ /* 0x000fe80003800200 */
[----:B------:R-:W-:Y:S05]  /*1ce0*/  @!P4 BRA `(.L_x_31) ;  /* 0x000000000004c947 */ /* 0x000fea0003800000 */
[----:B------:R-:W-:Y:S05]  /*1cf0*/  BPT.TRAP 0x1 ;  /* 0x000000040000795c */ /* 0x000fea0000300000 */
.L_x_31:
[----:B------:R-:W-:Y:S05]  /*1d00*/  BSYNC.RECONVERGENT B0 ;  /* 0x0000000000007941 */ /* 0x000fea0003800200 */
.L_x_30:
[----:B------:R-:W-:Y:S02]  /*1d10*/  UIADD3 UR13, UPT, UPT, UR17, 0x1, URZ ;  /* 0x00000001110d7890 */ /* 0x000fe4000fffe0ff */
[----:B------:R-:W-:Y:S02]  /*1d20*/  ULEA UR32, UR17, UR4, 0xd ;  /* 0x0000000411207291 */ /* 0x000fe4000f8e68ff */
[----:B------:R-:W-:Y:S02]  /*1d30*/  UISETP.NE.AND UP0, UPT, UR13, 0x17, UPT ;  /* 0x000000170d00788c */ /* 0x000fe4000bf05270 */
[----:B------:R-:W-:Y:S02]  /*1d40*/  UIADD3 UR28, UP1, UPT, UR24, 0x80, URZ ;  /* 0x00000080181c7890 */ /* 0x000fe4000ff3e0ff */
[----:B------:R-:W-:Y:S02]  /*1d50*/  USEL UR9, URZ, 0x1, UP0 ;  /* 0x00000001ff097887 */ /* 0x000fe40008000000 */
[----:B------:R-:W-:-:S02]  /*1d60*/  USEL UR13, UR13, URZ, UP0 ;  /* 0x000000ff0d0d7287 */ /* 0x000fc40008000000 */
[----:B------:R-:W-:Y:S02]  /*1d70*/  UIADD3 UR26, UP0, UPT, UR24, 0x180, URZ ;  /* 0x00000180181a7890 */ /* 0x000fe4000ff1e0ff */
[----:B------:R-:W-:Y:S01]  /*1d80*/  ULEA UR8, UR13, UR4, 0x3 ;  /* 0x000000040d087291 */ /* 0x000fe2000f8e18ff */
[----:B------:R-:W-:Y:S01]  /*1d90*/  LOP3.LUT R15, R15, UR9, RZ, 0x3c, !PT ;  /* 0x000000090f0f7c12 */ /* 0x000fe2000f8e3cff */
[----:B------:R-:W-:Y:S02]  /*1da0*/  ULOP3.LUT UR33, UR33, 0xfefffff8, URZ, 0xc0, !UPT ;  /* 0xfefffff821217892 */ /* 0x000fe4000f8ec0ff */
[----:B------:R-:W-:Y:S01]  /*1db0*/  UIADD3.X UR29, UPT, UPT, URZ, UR25, URZ, UP1, !UPT ;  /* 0x00000019ff1d7290 */ /* 0x000fe20008ffe4ff */
[----:B-1----:R-:W-:Y:S01]  /*1dc0*/  SHF.L.U32 R2, R15, 0x1f, RZ ;  /* 0x0000001f0f027819 */ /* 0x002fe200000006ff */
[----:B------:R-:W-:Y:S02]  /*1dd0*/  UIADD3 UR32, UPT, UPT, UR32, 0x4600, URZ ;  /* 0x0000460020207890 */ /* 0x000fe4000fffe0ff */
[----:B------:R-:W-:Y:S01]  /*1de0*/  UIADD3.X UR27, UPT, UPT, URZ, UR25, URZ, UP0, !UPT ;  /* 0x00000019ff1b7290 */ /* 0x000fe200087fe4ff */
[----:B------:R1:W4:Y:S01]  /*1df0*/  SYNCS.PHASECHK.TRANS64.TRYWAIT P0, [UR8+0xb8], R2 ;  /* 0x0000b802ff0075a7 */ /* 0x0003220008001108 */
[----:B------:R-:W-:Y:S01]  /*1e00*/  ULEA UR8, UR17, UR4, 0xa ;  /* 0x0000000411087291 */ /* 0x000fe2000f8e50ff */
[----:B------:R-:W-:Y:S01]  /*1e10*/  UMOV UR18, 0x0 ;  /* 0x0000000000127882 */ /* 0x000fe20000000000 */
[----:B------:R-:W-:-:S02]  /*1e20*/  UMOV UR19, 0x10000000 ;  /* 0x1000000000137882 */ /* 0x000fc40000000000 */
[----:B------:R-:W-:Y:S01]  /*1e30*/  UIADD3 UR8, UPT, UPT, UR8, 0x32600, URZ ;  /* 0x0003260008087890 */ /* 0x000fe2000fffe0ff */
[----:B------:R2:W-:Y:S01]  /*1e40*/  UTMALDG.3D.2CTA [UR32], [UR28], desc[UR18] ;  /* 0x000012201c0075b4 */ /* 0x0005e20008211000 */
[----:B------:R-:W-:Y:S01]  /*1e50*/  UMOV UR10, UR34 ;  /* 0x00000022000a7c82 */ /* 0x000fe20008000000 */
[----:B------:R-:W-:Y:S01]  /*1e60*/  UMOV UR12, UR36 ;  /* 0x00000024000c7c82 */ /* 0x000fe20008000000 */
[----:B------:R-:W-:Y:S01]  /*1e70*/  UMOV UR9, UR33 ;  /* 0x0000002100097c82 */ /* 0x000fe20008000000 */
[----:B------:R-:W-:Y:S01]  /*1e80*/  UMOV UR23, UR5 ;  /* 0x0000000500177c82 */ /* 0x000fe20008000000 */
[----:B------:R-:W-:-:S03]  /*1e90*/  UMOV UR17, UR13 ;  /* 0x0000000d00117c82 */ /* 0x000fc60008000000 */
[----:B------:R1:W-:Y:S01]  /*1ea0*/  UTMALDG.3D.2CTA [UR8], [UR26], desc[UR18] ;  /* 0x000012081a0075b4 */ /* 0x0003e20008211000 */
[----:B--2---:R-:W-:Y:S01]  /*1eb0*/  UIADD3 UR34, UPT, UPT, UR34, 0x20, URZ ;  /* 0x0000002022227890 */ /* 0x004fe2000fffe0ff */
[----:B------:R-:W-:Y:S11]  /*1ec0*/  BRA.U UP2, `(.L_x_32) ;  /* 0xfffffffd024c7547 */ /* 0x000ff6000b83ffff */
.L_x_26:
[----:B-1----:R-:W-:Y:S01]  /*1ed0*/  ULEA UR8, UR13, UR4, 0x3 ;  /* 0x000000040d087291 */ /* 0x002fe2000f8e18ff */
[----:B------:R-:W-:Y:S01]  /*1ee0*/  SHF.L.U32 R2, R15, 0x1f, RZ ;  /* 0x0000001f0f027819 */ /* 0x000fe200000006ff */
[----:B------:R-:W-:Y:S01]  /*1ef0*/  @!P1 SYNCS.ARRIVE.TRANS64.A1T0 RZ, [UR4+0x198], RZ ;  /* 0x000198ffffff99a7 */ /* 0x000fe20008100004 */
[----:B------:R-:W-:-:S06]  /*1f00*/  UISETP.GT.AND UP0, UPT, UR22, UR21, UPT ;  /* 0x000000151600728c */ /* 0x000fcc000bf04270 */
[----:B--2-4-:R1:W2:Y:S03]  /*1f10*/  SYNCS.PHASECHK.TRANS64.TRYWAIT P0, [UR8+0xb8], R2 ;  /* 0x0000b802ff0075a7 */ /* 0x0142a60008001108 */
[----:B------:R-:W-:Y:S05]  /*1f20*/  BRA.U !UP0, `(.L_x_33) ;  /* 0x0000000108c07547 */ /* 0x000fea000b800000 */
[----:B------:R-:W-:Y:S01]  /*1f30*/  UIADD3 UR26, UPT, UPT, UR14, UR23, URZ ;  /* 0x000000170e1a7290 */ /* 0x000fe2000fffe0ff */
[----:B------:R-:W-:-:S11]  /*1f40*/  UMOV UR27, UR13 ;  /* 0x0000000d001b7c82 */ /* 0x000fd60008000000 */
.L_x_39:
[----:B------:R-:W-:Y:S01]  /*1f50*/  ULEA UR17, UR27, UR4, 0x3 ;  /* 0x000000041b117291 */ /* 0x000fe2000f8e18ff */
[----:B--2---:R-:W-:Y:S01]  /*1f60*/  @P5 MOV R3, 0x4800 ;  /* 0x0000480000035802 */ /* 0x004fe20000000f00 */
[----:B-12---:R-:W-:Y:S10]  /*1f70*/  @P0 BRA `(.L_x_34) ;  /* 0x00000000000c0947 */ /* 0x006ff40003800000 */
[----:B------:R-:W-:-:S04]  /*1f80*/  SHF.L.U32 R4, R15, 0x1f, RZ ;  /* 0x0000001f0f047819 */ /* 0x000fc800000006ff */
[----:B------:R-:W2:Y:S02]  /*1f90*/  SYNCS.PHASECHK.TRANS64.TRYWAIT P0, [UR17+0xb8], R4 ;  /* 0x0000b804ff0075a7 */ /* 0x000ea40008001111 */
[----:B--2---:R-:W-:Y:S05]  /*1fa0*/  @!P0 BRA `(.L_x_35) ;  /* 0x00000058002c8947 */ /* 0x004fea0003800000 */
.L_x_34:
[----:B------:R2:W-:Y:S01]  /*1fb0*/  @P5 SYNCS.ARRIVE.TRANS64 RZ, [UR17], R3 ;  /* 0x00000003ffff59a7 */ /* 0x0005e20008000011 */
[----:B------:R-:W-:-:S04]  /*1fc0*/  ULOP3.LUT UR8, UR7, 0x2, URZ, 0xfc, !UPT ;  /* 0x0000000207087892 */ /* 0x000fc8000f8efcff */
[----:B------:R-:W-:-:S09]  /*1fd0*/  UISETP.NE.AND UP0, UPT, UR8, 0x2, UPT ;  /* 0x000000020800788c */ /* 0x000fd2000bf05270 */
[----:B------:R-:W-:Y:S05]  /*1fe0*/  BRA.U UP0, `(.L_x_36) ;  /* 0x0000000100047547 */ /* 0x000fea000b800000 */
[----:B------:R-:W-:Y:S05]  /*1ff0*/  BPT.TRAP 0x1 ;  /* 0x000000040000795c */ /* 0x000fea0000300000 */
.L_x_36:
[----:B------:R-:W-:Y:S04]  /*2000*/  BSSY.RECONVERGENT B0, `(.L_x_37) ;  /* 0x0000003000007945 */ /* 0x000fe80003800200 */
[----:B------:R-:W-:Y:S05]  /*2010*/  @!P4 BRA `(.L_x_38) ;  /* 0x000000000004c947 */ /* 0x000fea0003800000 */
[----:B------:R-:W-:Y:S05]  /*2020*/  BPT.TRAP 0x1 ;  /* 0x000000040000795c */ /* 0x000fea0000300000 */
.L_x_38:
[----:B------:R-:W-:Y:S05]  /*2030*/  BSYNC.RECONVERGENT B0 ;  /* 0x0000000000007941 */ /* 0x000fea0003800200 */
.L_x_37:
        /* <DEDUP_REMOVED lines=9> */
[----:B------:R-:W-:Y:S02]  /*20d0*/  USHF.L.U32 UR18, UR23, 0x5, URZ ;  /* 0x0000000517127899 */ /* 0x000fe400080006ff */
[----:B------:R-:W-:Y:S01]  /*20e0*/  ULOP3.LUT UR17, UR17, 0xfefffff8, URZ, 0xc0, !UPT ;  /* 0xfefffff811117892 */ /* 0x000fe2000f8ec0ff */
[----:B-1----:R-:W-:Y:S01]  /*20f0*/  SHF.L.U32 R2, R15, 0x1f, RZ ;  /* 0x0000001f0f027819 */ /* 0x002fe200000006ff */
[----:B------:R-:W-:Y:S02]  /*2100*/  UIADD3 UR16, UPT, UPT, UR16, 0x4600, URZ ;  /* 0x0000460010107890 */ /* 0x000fe4000fffe0ff */
[----:B------:R-:W-:Y:S01]  /*2110*/  UIADD3.X UR33, UPT, UPT, URZ, UR25, URZ, UP1, !UPT ;  /* 0x00000019ff217290 */ /* 0x000fe20008ffe4ff */
[----:B------:R4:W1:Y:S01]  /*2120*/  SYNCS.PHASECHK.TRANS64.TRYWAIT P0, [UR8+0xb8], R2 ;  /* 0x0000b802ff0075a7 */ /* 0x0008620008001108 */
[----:B------:R-:W-:-:S02]  /*2130*/  ULEA UR8, UR27, UR4, 0xa ;  /* 0x000000041b087291 */ /* 0x000fc4000f8e50ff */
[----:B------:R-:W-:Y:S02]  /*2140*/  UIADD3.X UR31, UPT, UPT, URZ, UR25, URZ, UP0, !UPT ;  /* 0x00000019ff1f7290 */ /* 0x000fe400087fe4ff */
[----:B------:R-:W-:Y:S01]  /*2150*/  UIADD3 UR8, UPT, UPT, UR8, 0x32600, URZ ;  /* 0x0003260008087890 */ /* 0x000fe2000fffe0ff */
[----:B------:R-:W-:Y:S01]  /*2160*/  UMOV UR28, 0x0 ;  /* 0x00000000001c7882 */ /* 0x000fe20000000000 */
[----:B------:R-:W-:Y:S01]  /*2170*/  UMOV UR29, 0x10000000 ;  /* 0x10000000001d7882 */ /* 0x000fe20000000000 */
[----:B------:R-:W-:Y:S01]  /*2180*/  UMOV UR19, UR35 ;  /* 0x0000002300137c82 */ /* 0x000fe20008000000 */
[----:B------:R-:W-:Y:S01]  /*2190*/  UMOV UR20, UR36 ;  /* 0x0000002400147c82 */ /* 0x000fe20008000000 */
[----:B------:R-:W-:Y:S01]  /*21a0*/  UMOV UR12, UR36 ;  /* 0x00000024000c7c82 */ /* 0x000fe20008000000 */
[----:B------:R-:W-:Y:S01]  /*21b0*/  UMOV UR9, UR17 ;  /* 0x0000001100097c82 */ /* 0x000fe20008000000 */
[----:B------:R-:W-:Y:S01]  /*21c0*/  UMOV UR10, UR18 ;  /* 0x00000012000a7c82 */ /* 0x000fe20008000000 */
[----:B------:R4:W-:Y:S01]  /*21d0*/  UTMALDG.3D.2CTA [UR16], [UR32], desc[UR28] ;  /* 0x00001c10200075b4 */ /* 0x0009e20008211000 */
[----:B------:R-:W-:Y:S01]  /*21e0*/  UIADD3 UR23, UPT, UPT, UR23, 0x1, URZ ;  /* 0x0000000117177890 */ /* 0x000fe2000fffe0ff */
[----:B------:R-:W-:-:S03]  /*21f0*/  UMOV UR27, UR13 ;  /* 0x0000000d001b7c82 */ /* 0x000fc60008000000 */
[----:B------:R-:W-:Y:S01]  /*2200*/  UISETP.NE.AND UP0, UPT, UR23, UR26, UPT ;  /* 0x0000001a1700728c */ /* 0x000fe2000bf05270 */
[----:B------:R4:W-:Y:S08]  /*2210*/  UTMALDG.3D.2CTA [UR8], [UR30], desc[UR28] ;  /* 0x00001c081e0075b4 */ /* 0x0009f00008211000 */
[----:B----4-:R-:W-:Y:S05]  /*2220*/  BRA.U UP0, `(.L_x_39) ;  /* 0xfffffffd00487547 */ /* 0x010fea000b83ffff */
.L_x_33:
[C---:B-1----:R-:W-:Y:S01]  /*2230*/  LEA R2, R14.reuse, UR4, 0x3 ;  /* 0x000000040e027c11 */ /* 0x042fe2000f8e18ff */
[----:B------:R-:W-:Y:S01]  /*2240*/  NOP ;  /* 0x0000000000007918 */ /* 0x000fe20000000000 */
[----:B--2---:R-:W-:Y:S02]  /*2250*/  SHF.L.U32 R3, R13, 0x1f, RZ ;  /* 0x0000001f0d037819 */ /* 0x004fe400000006ff */
[----:B------:R-:W-:Y:S02]  /*2260*/  LEA R4, R14, UR4, 0x4 ;  /* 0x000000040e047c11 */ /* 0x000fe4000f8e20ff */
[----:B------:R-:W1:Y:S02]  /*2270*/  SYNCS.PHASECHK.TRANS64.TRYWAIT P0, [R2+URZ+0x1a0], R3 ;  /* 0x0001a003020075a7 */ /* 0x000e6400080011ff */
[----:B-1----:R-:W-:Y:S05]  /*2280*/  @!P0 BRA `(.L_x_40) ;  /* 0x00000054008c8947 */ /* 0x002fea0003800000 */
.L_x_143:
[----:B------:R-:W2:Y:S01]  /*2290*/  LDS.128 R4, [R4+0x230] ;  /* 0x0002300004047984 */ /* 0x000ea20000000c00 */
[----:B------:R-:W-:Y:S01]  /*22a0*/  ISETP.GE.AND P0, PT, R40, 0x1, PT ;  /* 0x000000012800780c */ /* 0x000fe20003f06270 */
[----:B-1----:R-:W-:Y:S01]  /*22b0*/  VIADD R2, R2, 0x1b0 ;  /* 0x000001b002027836 */ /* 0x002fe20000000000 */
[----:B------:R-:W-:Y:S01]  /*22c0*/  @!PT LDS RZ, [RZ] ;  /* 0x00000000fffff984 */ /* 0x000fe20000000800 */
[----:B------:R-:W-:Y:S01]  /*22d0*/  @!PT LDS RZ, [RZ] ;  /* 0x00000000fffff984 */ /* 0x000fe20000000800 */
[----:B------:R-:W-:Y:S01]  /*22e0*/  @!PT LDS RZ, [RZ] ;  /* 0x00000000fffff984 */ /* 0x000fe20000000800 */
[----:B------:R-:W-:Y:S01]  /*22f0*/  @!PT LDS RZ, [RZ] ;  /* 0x00000000fffff984 */ /* 0x000fe20000000800 */
[----:B------:R1:W-:Y:S06]  /*2300*/  MEMBAR.ALL.CTA ;  /* 0x0000000000007992 */ /* 0x0003ec0000008000 */
[----:B-1----:R-:W1:Y:S01]  /*2310*/  FENCE.VIEW.ASYNC.S ;  /* 0x00000000000073c6 */ /* 0x002e620000000000 */
[----:B------:R-:W-:-:S04]  /*2320*/  PRMT R2, RZ, 0x654, R2 ;  /* 0x00000654ff027816 */ /* 0x000fc80000000002 */
[----:B-1----:R1:W-:Y:S01]  /*2330*/  SYNCS.ARRIVE.TRANS64.RED.A1T0 RZ, [R2+URZ], RZ ;  /* 0x000000ff02ff79a7 */ /* 0x0023e200081004ff */
[----:B--2---:R-:W-:-:S13]  /*2340*/  LOP3.LUT P2, RZ, R6, 0x1, RZ, 0xc0, !PT ;  /* 0x0000000106ff7812 */ /* 0x004fda000784c0ff */
[----:B------:R-:W-:Y:S01]  /*2350*/  @P2 SHF.R.U32.HI R3, RZ, 0x10, R5 ;  /* 0x00000010ff032819 */ /* 0x000fe20000011605 */
[----:B------:R-:W-:Y:S01]  /*2360*/  VOTEU.ANY UP0, P2 ;  /* 0x0000000000ff7886 */ /* 0x000fe20001000100 */
[----:B------:R-:W-:Y:S02]  /*2370*/  @P2 MOV R10, R4 ;  /* 0x00000004000a2202 */ /* 0x000fe40000000f00 */
[----:B------:R-:W-:Y:S02]  /*2380*/  @P2 R2UR.BROADCAST UR8, R3 ;  /* 0x00000000030822ca */ /* 0x000fe400008e0000 */
[----:B------:R-:W-:-:S11]  /*2390*/  @P2 LOP3.LUT R9, R5, 0xffff, RZ, 0xc0, !PT ;  /* 0x0000ffff05092812 */ /* 0x000fd600078ec0ff */
[----:B------:R-:W-:Y:S01]  /*23a0*/  @UP0 UMOV UR36, UR8 ;  /* 0x0000000800240c82 */ /* 0x000fe20008000000 */
[----:B-1----:R-:W-:Y:S05]  /*23b0*/  @!P0 BRA `(.L_x_41) ;  /* 0x0000000000b88947 */ /* 0x002fea0003800000 */
[----:B------:R-:W3:Y:S01]  /*23c0*/  LDC.64 R4, c[0x0][0xb18] ;  /* 0x0002c600ff047b82 */ /* 0x000ee20000000a00 */
[----:B------:R-:W-:-:S07]  /*23d0*/  ISETP.NE.AND P3, PT, R40, 0x1, PT ;  /* 0x000000012800780c */ /* 0x000fce0003f65270 */
[----:B------:R-:W1:Y:S08]  /*23e0*/  LDC.64 R6, c[0x0][0xb10] ;  /* 0x0002c400ff067b82 */ /* 0x000e700000000a00 */
[----:B------:R-:W2:Y:S08]  /*23f0*/  LDC R18, c[0x0][0xb20] ;  /* 0x0002c800ff127b82 */ /* 0x000eb00000000800 */
[----:B------:R-:W4:Y:S01]  /*2400*/  LDC R19, c[0x0][0xb0c] ;  /* 0x0002c300ff137b82 */ /* 0x000f220000000800 */
[----:B---3--:R-:W-:Y:S01]  /*2410*/  IMAD.HI.U32 R21, R0, R5, RZ ;  /* 0x0000000500157227 */ /* 0x008fe200078e00ff */
[----:B------:R-:W-:-:S03]  /*2420*/  ISETP.NE.AND P0, PT, R4, 0x1, PT ;  /* 0x000000010400780c */ /* 0x000fc60003f05270 */
[----:B------:R-:W-:-:S03]  /*2430*/  IMAD.HI.U32 R5, R9, R5, RZ ;  /* 0x0000000509057227 */ /* 0x000fc600078e00ff */
[----:B------:R-:W3:Y:S01]  /*2440*/  LDC.64 R2, c[0x0][0xb28] ;  /* 0x0002ca00ff027b82 */ /* 0x000ee20000000a00 */
[----:B-1----:R-:W-:-:S04]  /*2450*/  IMAD.HI.U32 R22, R8, R6, RZ ;  /* 0x0000000608167227 */ /* 0x002fc800078e00ff */
[----:B------:R-:W-:Y:S01]  /*2460*/  IMAD.HI.U32 R23, R10, R6, RZ ;  /* 0x000000060a177227 */ /* 0x000fe200078e00ff */
[----:B------:R-:W-:Y:S02]  /*2470*/  SHF.R.U32.HI R22, RZ, R7, R22 ;  /* 0x00000007ff167219 */ /* 0x000fe40000011616 */
[-C--:B--2---:R-:W-:Y:S02]  /*2480*/  SHF.R.U32.HI R21, RZ, R18.reuse, R21 ;  /* 0x00000012ff157219 */ /* 0x084fe40000011615 */
[----:B------:R-:W-:Y:S02]  /*2490*/  SHF.R.U32.HI R5, RZ, R18, R5 ;  /* 0x00000012ff057219 */ /* 0x000fe40000011605 */
[----:B------:R-:W-:Y:S02]  /*24a0*/  SEL R21, R0, R21, !P0 ;  /* 0x0000001500157207 */ /* 0x000fe40004000000 */
[----:B------:R-:W-:Y:S02]  /*24b0*/  SHF.R.U32.HI R23, RZ, R7, R23 ;  /* 0x00000007ff177219 */ /* 0x000fe40000011617 */
[----:B----4-:R-:W-:-:S02]  /*24c0*/  ISETP.NE.AND P1, PT, R19, 0x1, PT ;  /* 0x000000011300780c */ /* 0x010fc40003f25270 */
[----:B------:R-:W-:Y:S02]  /*24d0*/  SEL R5, R9, R5, !P0 ;  /* 0x0000000509057207 */ /* 0x000fe40004000000 */
[----:B------:R-:W-:Y:S02]  /*24e0*/  SEL R22, R8, R22, !P1 ;  /* 0x0000001608167207 */ /* 0x000fe40004800000 */
[----:B------:R-:W-:Y:S01]  /*24f0*/  SEL R23, R10, R23, !P1 ;  /* 0x000000170a177207 */ /* 0x000fe20004800000 */
[----:B---3--:R-:W-:-:S04]  /*2500*/  IMAD.HI.U32 R20, R21, R2, RZ ;  /* 0x0000000215147227 */ /* 0x008fc800078e00ff */
        /* <DEDUP_REMOVED lines=10> */
[----:B------:R-:W-:-:S04]  /*25b0*/  @!P0 IMAD.HI.U32 R7, R23, R2, RZ ;  /* 0x0000000217078227 */ /* 0x000fc800078e00ff */
[----:B------:R-:W-:Y:S01]  /*25c0*/  IMAD.MOV R2, RZ, RZ, -R6 ;  /* 0x000000ffff027224 */ /* 0x000fe200078e0a06 */
[----:B------:R-:W-:Y:S02]  /*25d0*/  @!P0 SHF.R.U32.HI R3, RZ, R3, R7 ;  /* 0x00000003ff038219 */ /* 0x000fe40000011607 */
[----:B------:R-:W-:Y:S01]  /*25e0*/  IADD3 R7, PT, PT, -R5, RZ, RZ ;  /* 0x000000ff05077210 */ /* 0x000fe20007ffe1ff */
[----:B------:R-:W-:Y:S01]  /*25f0*/  IMAD R2, R40, R2, R5 ;  /* 0x0000000228027224 */ /* 0x000fe200078e0205 */
        /* <DEDUP_REMOVED lines=10> */
.L_x_41:
[----:B------:R-:W1:Y:S02]  /*26a0*/  LDCU UR8, c[0x0][0xb30] ;  /* 0x00016600ff0877ac */ /* 0x000e640008000800 */
[----:B-1----:R-:W-:-:S09]  /*26b0*/  UISETP.NE.AND UP0, UPT, UR8, 0x1, UPT ;  /* 0x000000010800788c */ /* 0x002fd2000bf05270 */
[----:B------:R-:W-:Y:S05]  /*26c0*/  BRA.U UP0, `(.L_x_42) ;  /* 0x0000000100407547 */ /* 0x000fea000b800000 */
[----:B------:R-:W1:Y:S08]  /*26d0*/  LDC.64 R4, c[0x0][0xb10] ;  /* 0x0002c400ff047b82 */ /* 0x000e700000000a00 */
[----:B------:R-:W2:Y:S08]  /*26e0*/  LDC.64 R2, c[0x0][0xb18] ;  /* 0x0002c600ff027b82 */ /* 0x000eb00000000a00 */
[----:B------:R-:W4:Y:S08]  /*26f0*/  LDC R6, c[0x0][0xb20] ;  /* 0x0002c800ff067b82 */ /* 0x000f300000000800 */
[----:B------:R-:W3:Y:S01]  /*2700*/  LDC R7, c[0x0][0xb0c] ;  /* 0x0002c300ff077b82 */ /* 0x000ee20000000800 */
[----:B-1----:R-:W-:-:S05]  /*2710*/  IMAD.HI.U32 R4, R10, R4, RZ ;  /* 0x000000040a047227 */ /* 0x002fca00078e00ff */
[----:B------:R-:W-:Y:S01]  /*2720*/  SHF.R.U32.HI R4, RZ, R5, R4 ;  /* 0x00000005ff047219 */ /* 0x000fe20000011604 */
[----:B--2---:R-:W-:Y:S01]  /*2730*/  IMAD.HI.U32 R3, R9, R3, RZ ;  /* 0x0000000309037227 */ /* 0x004fe200078e00ff */
[----:B------:R-:W-:-:S04]  /*2740*/  ISETP.NE.AND P0, PT, R2, 0x1, PT ;  /* 0x000000010200780c */ /* 0x000fc80003f05270 */
[----:B----4-:R-:W-:-:S04]  /*2750*/  SHF.R.U32.HI R3, RZ, R6, R3 ;  /* 0x00000006ff037219 */ /* 0x010fc80000011603 */
[----:B------:R-:W-:Y:S02]  /*2760*/  SEL R3, R9, R3, !P0 ;  /* 0x0000000309037207 */ /* 0x000fe40004000000 */
[----:B---3--:R-:W-:-:S04]  /*2770*/  ISETP.NE.AND P1, PT, R7, 0x1, PT ;  /* 0x000000010700780c */ /* 0x008fc80003f25270 */
[----:B------:R-:W-:-:S05]  /*2780*/  SEL R4, R10, R4, !P1 ;  /* 0x000000040a047207 */ /* 0x000fca0004800000 */
[----:B------:R-:W-:Y:S02]  /*2790*/  IMAD.IADD R5, R3, 0x1, -R4 ;  /* 0x0000000103057824 */ /* 0x000fe400078e0a04 */
[----:B------:R-:W-:Y:S02]  /*27a0*/  IMAD.IADD R3, R4, 0x1, -R3 ;  /* 0x0000000104037824 */ /* 0x000fe400078e0a03 */
[----:B------:R-:W-:Y:S02]  /*27b0*/  IMAD R10, R5, R7, R10 ;  /* 0x00000007050a7224 */ /* 0x000fe400078e020a */
[----:B------:R-:W-:-:S07]  /*27c0*/  IMAD R9, R3, R2, R9 ;  /* 0x0000000203097224 */ /* 0x000fce00078e0209 */
.L_x_42:
[----:B------:R-:W-:Y:S01]  /*27d0*/  VIADD R14, R14, 0x1 ;  /* 0x000000010e0e7836 */ /* 0x000fe20000000000 */
[----:B------:R-:W-:Y:S01]  /*27e0*/  PLOP3.LUT P1, PT, PT, PT, PT, 0x80, 0x8 ;  /* 0x000000000008781c */ /* 0x000fe20003f2f070 */
[----:B------:R-:W-:Y:S02]  /*27f0*/  IMAD.IADD R96, R10, 0x1, R95 ;  /* 0x000000010a607824 */ /* 0x000fe400078e025f */
[----:B------:R-:W-:Y:S01]  /*2800*/  IMAD.IADD R97, R9, 0x1, R94 ;  /* 0x0000000109617824 */ /* 0x000fe200078e025e */
[----:B------:R-:W-:-:S04]  /*2810*/  ISETP.NE.AND P0, PT, R14, 0x2, PT ;  /* 0x000000020e00780c */ /* 0x000fc80003f05270 */
[----:B------:R-:W-:Y:S02]  /*2820*/  SEL R2, RZ, 0x1, P0 ;  /* 0x00000001ff027807 */ /* 0x000fe40000000000 */
[----:B------:R-:W-:Y:S02]  /*2830*/  SEL R14, R14, RZ, P0 ;  /* 0x000000ff0e0e7207 */ /* 0x000fe40000000000 */
[----:B------:R-:W-:Y:S01]  /*2840*/  LOP3.LUT R13, R13, R2, RZ, 0x3c, !PT ;  /* 0x000000020d0d7212 */ /* 0x000fe200078e3cff */
[----:B------:R-:W-:Y:S06]  /*2850*/  @P2 BRA `(.L_x_43) ;  /* 0xfffffff000582947 */ /* 0x000fec000383ffff */
[----:B------:R-:W-:Y:S01]  /*2860*/  UIADD3 UR4, UPT, UPT, UR4, 0xb8, URZ ;  /* 0x000000b804047890 */ /* 0x000fe2000fffe0ff */
[----:B------:R-:W-:-:S03]  /*2870*/  SHF.L.U32 R2, R15, 0x1f, RZ ;  /* 0x0000001f0f027819 */ /* 0x000fc600000006ff */
[----:B------:R-:W-:-:S09]  /*2880*/  ULEA UR5, UR13, UR4, 0x3 ;  /* 0x000000040d057291 */ /* 0x000fd2000f8e18ff */
[----:B------:R-:W1:Y:S02]  /*2890*/  SYNCS.PHASECHK.TRANS64.TRYWAIT P0, [UR5], R2 ;  /* 0x00000002ff0075a7 */ /* 0x000e640008001105 */
[----:B-1----:R-:W-:Y:S05]  /*28a0*/  @!P0 BRA `(.L_x_44) ;  /* 0x0000005000188947 */ /* 0x002fea0003800000 */
.L_x_145:
[----:B------:R-:W-:-:S04]  /*28b0*/  UIADD3 UR6, UPT, UPT, UR13, 0x1, URZ ;  /* 0x000000010d067890 */ /* 0x000fc8000fffe0ff */
[----:B------:R-:W-:-:S04]  /*28c0*/  UISETP.NE.AND UP0, UPT, UR6, 0x17, UPT ;  /* 0x000000170600788c */ /* 0x000fc8000bf05270 */
[----:B------:R-:W-:Y:S02]  /*28d0*/  USEL UR7, URZ, 0x1, UP0 ;  /* 0x00000001ff077887 */ /* 0x000fe40008000000 */
[----:B------:R-:W-:-:S04]  /*28e0*/  USEL UR6, UR6, URZ, UP0 ;  /* 0x000000ff06067287 */ /* 0x000fc80008000000 */
[----:B------:R-:W-:Y:S01]  /*28f0*/  ULEA UR5, UR6, UR4, 0x3 ;  /* 0x0000000406057291 */ /* 0x000fe2000f8e18ff */
[----:B-1----:R-:W-:-:S04]  /*2900*/  LOP3.LUT R2, R15, UR7, RZ, 0x3c, !PT ;  /* 0x000000070f027c12 */ /* 0x002fc8000f8e3cff */
[----:B------:R-:W-:-:S04]  /*2910*/  SHF.L.U32 R3, R2, 0x1f, RZ ;  /* 0x0000001f02037819 */ /* 0x000fc800000006ff */
[----:B------:R-:W1:Y:S02]  /*2920*/  SYNCS.PHASECHK.TRANS64.TRYWAIT P0, [UR5], R3 ;  /* 0x00000003ff0075a7 */ /* 0x000e640008001105 */
[----:B-1----:R-:W-:Y:S05]  /*2930*/  @!P0 BRA `(.L_x_45) ;  /* 0x00000050000c8947 */ /* 0x002fea0003800000 */
.L_x_147:
[----:B------:R-:W-:-:S04]  /*2940*/  UIADD3 UR6, UPT, UPT, UR6, 0x1, URZ ;  /* 0x0000000106067890 */ /* 0x000fc8000fffe0ff */
[----:B------:R-:W-:-:S04]  /*2950*/  UISETP.NE.AND UP0, UPT, UR6, 0x17, UPT ;  /* 0x000000170600788c */ /* 0x000fc8000bf05270 */
[----:B------:R-:W-:Y:S02]  /*2960*/  USEL UR7, URZ, 0x1, UP0 ;  /* 0x00000001ff077887 */ /* 0x000fe40008000000 */
[----:B------:R-:W-:-:S04]  /*2970*/  USEL UR6, UR6, URZ, UP0 ;  /* 0x000000ff06067287 */ /* 0x000fc80008000000 */
[----:B------:R-:W-:Y:S01]  /*2980*/  ULEA UR5, UR6, UR4, 0x3 ;  /* 0x0000000406057291 */ /* 0x000fe2000f8e18ff */
[----:B------:R-:W-:-:S04]  /*2990*/  LOP3.LUT R2, R2, UR7, RZ, 0x3c, !PT ;  /* 0x0000000702027c12 */ /* 0x000fc8000f8e3cff */
[----:B-1----:R-:W-:-:S04]  /*29a0*/  SHF.L.U32 R3, R2, 0x1f, RZ ;  /* 0x0000001f02037819 */ /* 0x002fc800000006ff */
[----:B------:R-:W1:Y:S02]  /*29b0*/  SYNCS.PHASECHK.TRANS64.TRYWAIT P0, [UR5], R3 ;  /* 0x00000003ff0075a7 */ /* 0x000e640008001105 */
[----:B-1----:R-:W-:Y:S05]  /*29c0*/  @!P0 BRA `(.L_x_46) ;  /* 0x0000005000008947 */ /* 0x002fea0003800000 */
.L_x_149:
        /* <DEDUP_REMOVED lines=9> */
.L_x_151:
        /* <DEDUP_REMOVED lines=9> */
.L_x_153:
        /* <DEDUP_REMOVED lines=9> */
.L_x_155:
        /* <DEDUP_REMOVED lines=9> */
.L_x_157:
        /* <DEDUP_REMOVED lines=9> */
.L_x_159:
        /* <DEDUP_REMOVED lines=9> */
.L_x_161:
        /* <DEDUP_REMOVED lines=9> */
.L_x_163:
        /* <DEDUP_REMOVED lines=9> */
.L_x_165:
        /* <DEDUP_REMOVED lines=9> */
.L_x_167:
        /* <DEDUP_REMOVED lines=9> */
.L_x_169:
        /* <DEDUP_REMOVED lines=9> */
.L_x_171:
        /* <DEDUP_REMOVED lines=9> */
.L_x_173:
        /* <DEDUP_REMOVED lines=9> */
.L_x_175:
        /* <DEDUP_REMOVED lines=9> */
.L_x_177:
        /* <DEDUP_REMOVED lines=9> */
.L_x_179:
        /* <DEDUP_REMOVED lines=9> */
.L_x_181:
        /* <DEDUP_REMOVED lines=9> */
.L_x_183:
        /* <DEDUP_REMOVED lines=9> */
.L_x_185:
        /* <DEDUP_REMOVED lines=9> */
.L_x_187:
[----:B------:R-:W-:-:S04]  /*3480*/  UIADD3 UR6, UPT, UPT, UR6, 0x1, URZ ;  /* 0x0000000106067890 */ /* 0x000fc8000fffe0ff */
[----:B------:R-:W-:-:S04]  /*3490*/  UISETP.NE.AND UP0, UPT, UR6, 0x17, UPT ;  /* 0x000000170600788c */ /* 0x000fc8000bf05270 */
[----:B------:R-:W-:Y:S02]  /*34a0*/  USEL UR5, URZ, 0x1, UP0 ;  /* 0x00000001ff057887 */ /* 0x000fe40008000000 */
[----:B------:R-:W-:-:S04]  /*34b0*/  USEL UR6, UR6, URZ, UP0 ;  /* 0x000000ff06067287 */ /* 0x000fc80008000000 */
[----:B------:R-:W-:Y:S01]  /*34c0*/  ULEA UR6, UR6, UR4, 0x3 ;  /* 0x0000000406067291 */ /* 0x000fe2000f8e18ff */
[----:B------:R-:W-:-:S04]  /*34d0*/  LOP3.LUT R2, R2, UR5, RZ, 0x3c, !PT ;  /* 0x0000000502027c12 */ /* 0x000fc8000f8e3cff */
[----:B------:R-:W-:Y:S01]  /*34e0*/  SHF.L.U32 R2, R2, 0x1f, RZ ;  /* 0x0000001f02027819 */ /* 0x000fe200000006ff */
[----:B-1-3--:R-:W-:-:S07]  /*34f0*/  IMAD.U32 R0, RZ, RZ, UR6 ;  /* 0x00000006ff007e24 */ /* 0x00afce000f8e00ff */
.L_x_66:
[----:B-1----:R1:W2:Y:S02]  /*3500*/  SYNCS.PHASECHK.TRANS64.TRYWAIT P0, [R0+URZ], R2 ;  /* 0x00000002000075a7 */ /* 0x0022a400080011ff */
[----:B--2---:R-:W-:Y:S05]  /*3510*/  @!P0 NANOSLEEP.SYNCS 0x989680 ;  /* 0x009896800000895d */ /* 0x004fea0003900000 */
[----:B------:R-:W2:Y:S02]  /*3520*/  @!P0 SYNCS.PHASECHK.TRANS64 P0, [R0+URZ], R2 ;  /* 0x00000002000085a7 */ /* 0x000ea400080010ff */
[----:B--2---:R-:W-:Y:S05]  /*3530*/  @P0 EXIT ;  /* 0x000000000000094d */ /* 0x004fea0003800000 */
[----:B------:R-:W-:Y:S05]  /*3540*/  BRA `(.L_x_66) ;  /* 0xfffffffc00ec7947 */ /* 0x000fea000383ffff */
.L_x_23:
[----:B------:R-:W-:-:S04]  /*3550*/  UISETP.NE.AND UP1, UPT, UR37, URZ, UPT ;  /* 0x000000ff2500728c */ /* 0x000fc8000bf25270 */
[----:B------:R-:W-:-:S09]  /*3560*/  UISETP.NE.OR UP1, UPT, UR10, 0x1, UP1 ;  /* 0x000000010a00788c */ /* 0x000fd20008f25670 */
[----:B------:R-:W-:Y:S05]  /*3570*/  BRA.U UP1, `(.L_x_67) ;  /* 0x00000005014c7547 */ /* 0x000fea000b800000 */
[----:B------:R-:W-:Y:S01]  /*3580*/  HFMA2 R11, -RZ, RZ, 0, 0 ;  /* 0x00000000ff0b7431 */ /* 0x000fe200000001ff */
[----:B------:R-:W-:Y:S01]  /*3590*/  ISETP.GE.U32.AND P2, PT, R10, 0x2, PT ;  /* 0x000000020a00780c */ /* 0x000fe20003f46070 */
[----:B------:R-:W-:Y:S01]  /*35a0*/  IMAD.MOV.U32 R12, RZ, RZ, 0x1 ;  /* 0x00000001ff0c7424 */ /* 0x000fe200078e00ff */
[----:B------:R-:W-:Y:S01]  /*35b0*/  CS2R R8, SRZ ;  /* 0x0000000000087805 */ /* 0x000fe2000001ff00 */
[----:B------:R-:W-:Y:S01]  /*35c0*/  IMAD.MOV.U32 R3, RZ, RZ, RZ ;  /* 0x000000ffff037224 */ /* 0x000fe200078e00ff */
[----:B------:R-:W-:Y:S01]  /*35d0*/  UMOV UR4, 0x400 ;  /* 0x0000040000047882 */ /* 0x000fe20000000000 */
[----:B------:R-:W-:Y:S01]  /*35e0*/  UMOV UR6, URZ ;  /* 0x000000ff00067c82 */ /* 0x000fe20008000000 */
[----:B------:R-:W-:-:S12]  /*35f0*/  ULEA UR37, UR37, UR4, 0x18 ;  /* 0x0000000425257291 */ /* 0x000fd8000f8ec0ff */
.L_x_71:
[----:B------:R-:W-:Y:S02]  /*3600*/  LEA R0, R3, UR37, 0x3 ;  /* 0x0000002503007c11 */ /* 0x000fe4000f8e18ff */
[----:B------:R-:W-:-:S03]  /*3610*/  SHF.L.U32 R4, R8, 0x1f, RZ ;  /* 0x0000001f08047819 */ /* 0x000fc600000006ff */
[----:B------:R-:W-:Y:S01]  /*3620*/  VIADD R5, R0, 0x210 ;  /* 0x0000021000057836 */ /* 0x000fe20000000000 */
[----:B------:R-:W1:Y:S02]  /*3630*/  SYNCS.PHASECHK.TRANS64.TRYWAIT P0, [R0+URZ+0x200], R4 ;  /* 0x00020004000075a7 */ /* 0x000e6400080011ff */
[----:B-1----:R-:W-:Y:S05]  /*3640*/  @!P0 BRA `(.L_x_68) ;  /* 0x0000004800c08947 */ /* 0x002fea0003800000 */
.L_x_188:
[----:B------:R-:W-:Y:S01]  /*3650*/  ULEA UR5, UR6, UR37, 0x3 ;  /* 0x0000002506057291 */ /* 0x000fe2000f8e18ff */
[----:B-1----:R-:W-:Y:S01]  /*3660*/  PRMT R0, RZ, 0x654, R5 ;  /* 0x00000654ff007816 */ /* 0x002fe20000000005 */
[----:B------:R-:W-:Y:S01]  /*3670*/  @!P2 IMAD.MOV.U32 R4, RZ, RZ, 0x10 ;  /* 0x00000010ff04a424 */ /* 0x000fe200078e00ff */
[----:B------:R-:W-:Y:S01]  /*3680*/  SHF.L.U32 R5, R12, 0x1f, RZ ;  /* 0x0000001f0c057819 */ /* 0x000fe200000006ff */
[----:B------:R-:W-:Y:S01]  /*3690*/  UIADD3 UR4, UPT, UPT, UR5, 0x1a0, URZ ;  /* 0x000001a005047890 */ /* 0x000fe2000fffe0ff */
[----:B------:R1:W-:Y:S05]  /*36a0*/  SYNCS.ARRIVE.TRANS64.RED.A1T0 RZ, [R0+URZ], RZ ;  /* 0x000000ff00ff79a7 */ /* 0x0003ea00081004ff */
[----:B------:R-:W-:Y:S01]  /*36b0*/  IMAD.U32 R6, RZ, RZ, UR4 ;  /* 0x00000004ff067e24 */ /* 0x000fe2000f8e00ff */
[----:B------:R-:W2:Y:S04]  /*36c0*/  SYNCS.PHASECHK.TRANS64.TRYWAIT P0, [UR5+0x1b0], R5 ;  /* 0x0001b005ff0075a7 */ /* 0x000ea80008001105 */
[----:B------:R-:W-:Y:S01]  /*36d0*/  PRMT R6, R10, 0x654, R6 ;  /* 0x000006540a067816 */ /* 0x000fe20000000006 */
[----:B-12---:R-:W-:Y:S06]  /*36e0*/  @!P0 BRA `(.L_x_69) ;  /* 0x0000004800ac8947 */ /* 0x006fec0003800000 */
.L_x_190:
[----:B------:R-:W-:Y:S01]  /*36f0*/  ULEA UR4, UR6, UR37, 0x4 ;  /* 0x0000002506047291 */ /* 0x000fe2000f8e20ff */
[----:B------:R-:W-:Y:S01]  /*3700*/  SEL R2, R6, R2, !P2 ;  /* 0x0000000206027207 */ /* 0x000fe20005000000 */
[----:B------:R-:W-:Y:S01]  /*3710*/  UIADD3 UR5, UPT, UPT, UR5, 0x1a0, URZ ;  /* 0x000001a005057890 */ /* 0x000fe2000fffe0ff */
[----:B-1----:R-:W-:Y:S01]  /*3720*/  LEA R0, R11, UR37, 0x3 ;  /* 0x000000250b007c11 */ /* 0x002fe2000f8e18ff */
[----:B------:R-:W-:Y:S01]  /*3730*/  UIADD3 UR4, UPT, UPT, UR4, 0x230, URZ ;  /* 0x0000023004047890 */ /* 0x000fe2000fffe0ff */
[----:B------:R1:W-:Y:S01]  /*3740*/  @!P2 SYNCS.ARRIVE.TRANS64.RED RZ, [R2+URZ], R4 ;  /* 0x0000000402ffa9a7 */ /* 0x0003e200080004ff */
[----:B------:R-:W-:Y:S01]  /*3750*/  UIADD3 UR6, UPT, UPT, UR6, 0x1, URZ ;  /* 0x0000000106067890 */ /* 0x000fe2000fffe0ff */
[----:B------:R-:W-:-:S03]  /*3760*/  VIADD R3, R3, 0x1 ;  /* 0x0000000103037836 */ /* 0x000fc60000000000 */
[----:B------:R-:W-:Y:S02]  /*3770*/  UISETP.NE.AND UP0, UPT, UR6, 0x2, UPT ;  /* 0x000000020600788c */ /* 0x000fe4000bf05270 */
[----:B------:R-:W-:Y:S01]  /*3780*/  ISETP.NE.AND P0, PT, R3, 0x2, PT ;  /* 0x000000020300780c */ /* 0x000fe20003f05270 */
[----:B------:R-:W-:Y:S06]  /*3790*/  UGETNEXTWORKID.BROADCAST [UR4], [UR5] ;  /* 0x00000000040073ca */ /* 0x000fec0008000100 */
[----:B------:R-:W-:Y:S02]  /*37a0*/  USEL UR4, URZ, 0x1, UP0 ;  /* 0x00000001ff047887 */ /* 0x000fe40008000000 */
[----:B------:R-:W-:-:S04]  /*37b0*/  USEL UR6, UR6, URZ, UP0 ;  /* 0x000000ff06067287 */ /* 0x000fc80008000000 */
[----:B------:R-:W-:Y:S02]  /*37c0*/  LOP3.LUT R12, R12, UR4, RZ, 0x3c, !PT ;  /* 0x000000040c0c7c12 */ /* 0x000fe4000f8e3cff */
[----:B-1----:R-:W-:-:S04]  /*37d0*/  SHF.L.U32 R4, R9, 0x1f, RZ ;  /* 0x0000001f09047819 */ /* 0x002fc800000006ff */
[----:B------:R-:W1:Y:S02]  /*37e0*/  SYNCS.PHASECHK.TRANS64.TRYWAIT P1, [R0+URZ+0x1a0], R4 ;  /* 0x0001a004000075a7 */ /* 0x000e6400080211ff */
[----:B-1----:R-:W-:Y:S05]  /*37f0*/  @!P1 BRA `(.L_x_70) ;  /* 0x0000004800809947 */ /* 0x002fea0003800000 */
.L_x_191:
[----:B-1----:R-:W-:Y:S01]  /*3800*/  LEA R4, R11, UR37, 0x4 ;  /* 0x000000250b047c11 */ /* 0x002fe2000f8e20ff */
[----:B------:R-:W-:Y:S01]  /*3810*/  VIADD R0, R0, 0x1b0 ;  /* 0x000001b000007836 */ /* 0x000fe20000000000 */
[----:B------:R-:W-:Y:S01]  /*3820*/  SEL R3, R3, RZ, P0 ;  /* 0x000000ff03037207 */ /* 0x000fe20000000000 */
[----:B------:R-:W-:-:S03]  /*3830*/  VIADD R11, R11, 0x1 ;  /* 0x000000010b0b7836 */ /* 0x000fc60000000000 */
[----:B------:R-:W1:Y:S01]  /*3840*/  LDS.128 R4, [R4+0x230] ;  /* 0x0002300004047984 */ /* 0x000e620000000c00 */
[----:B------:R-:W-:Y:S02]  /*3850*/  PRMT R0, RZ, 0x654, R0 ;  /* 0x00000654ff007816 */ /* 0x000fe40000000000 */
[C---:B------:R-:W-:Y:S01]  /*3860*/  ISETP.NE.AND P1, PT, R11.reuse, 0x2, PT ;  /* 0x000000020b00780c */ /* 0x040fe20003f25270 */
[----:B------:R-:W-:Y:S01]  /*3870*/  @!PT LDS RZ, [RZ] ;  /* 0x00000000fffff984 */ /* 0x000fe20000000800 */
[----:B------:R-:W-:Y:S01]  /*3880*/  @!PT LDS RZ, [RZ] ;  /* 0x00000000fffff984 */ /* 0x000fe20000000800 */
[----:B------:R-:W-:Y:S01]  /*3890*/  @!PT LDS RZ, [RZ] ;  /* 0x00000000fffff984 */ /* 0x000fe20000000800 */
[----:B------:R-:W-:Y:S01]  /*38a0*/  @!PT LDS RZ, [RZ] ;  /* 0x00000000fffff984 */ /* 0x000fe20000000800 */
[----:B------:R2:W-:Y:S06]  /*38b0*/  MEMBAR.ALL.CTA ;  /* 0x0000000000007992 */ /* 0x0005ec0000008000 */
[----:B--2---:R-:W2:Y:S01]  /*38c0*/  FENCE.VIEW.ASYNC.S ;  /* 0x00000000000073c6 */ /* 0x004ea20000000000 */
[----:B------:R-:W-:Y:S01]  /*38d0*/  SEL R11, R11, RZ, P1 ;  /* 0x000000ff0b0b7207 */ /* 0x000fe20000800000 */
[----:B--2---:R2:W-:Y:S01]  /*38e0*/  SYNCS.ARRIVE.TRANS64.RED.A1T0 RZ, [R0+URZ], RZ ;  /* 0x000000ff00ff79a7 */ /* 0x0045e200081004ff */
[----:B-1----:R-:W-:-:S02]  /*38f0*/  LOP3.LUT P3, RZ, R6, 0x1, RZ, 0xc0, !PT ;  /* 0x0000000106ff7812 */ /* 0x002fc4000786c0ff */
[----:B------:R-:W-:-:S04]  /*3900*/  SEL R4, RZ, 0x1, P1 ;  /* 0x00000001ff047807 */ /* 0x000fc80000800000 */
[----:B------:R-:W-:Y:S02]  /*3910*/  LOP3.LUT R9, R9, R4, RZ, 0x3c, !PT ;  /* 0x0000000409097212 */ /* 0x000fe400078e3cff */
[----:B--2---:R-:W-:-:S04]  /*3920*/  SEL R0, RZ, 0x1, P0 ;  /* 0x00000001ff007807 */ /* 0x004fc80000000000 */
[----:B------:R-:W-:Y:S01]  /*3930*/  LOP3.LUT R8, R8, R0, RZ, 0x3c, !PT ;  /* 0x0000000008087212 */ /* 0x000fe200078e3cff */
[----:B------:R-:W-:Y:S06]  /*3940*/  @P3 BRA `(.L_x_71) ;  /* 0xfffffffc002c3947 */ /* 0x000fec000383ffff */
[----:B------:R-:W-:Y:S01]  /*3950*/  ULEA UR5, UR6, UR37, 0x3 ;  /* 0x0000002506057291 */ /* 0x000fe2000f8e18ff */
[----:B------:R-:W-:-:S08]  /*3960*/  SHF.L.U32 R2, R12, 0x1f, RZ ;  /* 0x0000001f0c027819 */ /* 0x000fd000000006ff */
[----:B------:R-:W1:Y:S02]  /*3970*/  SYNCS.PHASECHK.TRANS64 P0, [UR5+0x1b0], R2 ;  /* 0x0001b002ff0075a7 */ /* 0x000e640008001005 */
[----:B-1----:R-:W-:Y:S05]  /*3980*/  @P0 BRA `(.L_x_72) ;  /* 0x0000000000080947 */ /* 0x002fea0003800000 */
[----:B------:R-:W1:Y:S02]  /*3990*/  SYNCS.PHASECHK.TRANS64.TRYWAIT P0, [UR5+0x1b0], R2 ;  /* 0x0001b002ff0075a7 */ /* 0x000e640008001105 */
[----:B-1----:R-:W-:Y:S05]  /*39a0*/  @!P0 BRA `(.L_x_73) ;  /* 0x0000004800288947 */ /* 0x002fea0003800000 */
.L_x_72:
[----:B------:R-:W-:-:S04]  /*39b0*/  UIADD3 UR4, UPT, UPT, UR6, 0x1, URZ ;  /* 0x0000000106047890 */ /* 0x000fc8000fffe0ff */
[----:B------:R-:W-:-:S04]  /*39c0*/  UISETP.NE.AND UP0, UPT, UR4, 0x2, UPT ;  /* 0x000000020400788c */ /* 0x000fc8000bf05270 */
[----:B------:R-:W-:Y:S02]  /*39d0*/  USEL UR7, URZ, 0x1, UP0 ;  /* 0x00000001ff077887 */ /* 0x000fe40008000000 */
[----:B------:R-:W-:-:S04]  /*39e0*/  USEL UR4, UR4, URZ, UP0 ;  /* 0x000000ff04047287 */ /* 0x000fc80008000000 */
[----:B------:R-:W-:Y:S01]  /*39f0*/  ULEA UR4, UR4, UR37, 0x3 ;  /* 0x0000002504047291 */ /* 0x000fe2000f8e18ff */
[----:B-1----:R-:W-:-:S04]  /*3a00*/  LOP3.LUT R2, R12, UR7, RZ, 0x3c, !PT ;  /* 0x000000070c027c12 */ /* 0x002fc8000f8e3cff */
[----:B------:R-:W-:-:S04]  /*3a10*/  SHF.L.U32 R0, R2, 0x1f, RZ ;  /* 0x0000001f02007819 */ /* 0x000fc800000006ff */
[----:B------:R-:W1:Y:S02]  /*3a20*/  SYNCS.PHASECHK.TRANS64 P0, [UR4+0x1b0], R0 ;  /* 0x0001b000ff0075a7 */ /* 0x000e640008001004 */
[----:B-1----:R-:W-:Y:S05]  /*3a30*/  @P0 EXIT ;  /* 0x000000000000094d */ /* 0x002fea0003800000 */
[----:B------:R-:W-:Y:S02]  /*3a40*/  SHF.L.U32 R2, R2, 0x1f, RZ ;  /* 0x0000001f02027819 */ /* 0x000fe400000006ff */
[----:B------:R-:W-:-:S07]  /*3a50*/  MOV R0, UR4 ;  /* 0x0000000400007c02 */ /* 0x000fce0008000f00 */
.L_x_74:
[----:B-1----:R1:W2:Y:S02]  /*3a60*/  SYNCS.PHASECHK.TRANS64.TRYWAIT P0, [R0+URZ+0x1b0], R2 ;  /* 0x0001b002000075a7 */ /* 0x0022a400080011ff */
[----:B--2---:R-:W-:Y:S05]  /*3a70*/  @!P0 NANOSLEEP.SYNCS 0x989680 ;  /* 0x009896800000895d */ /* 0x004fea0003900000 */
[----:B------:R-:W2:Y:S02]  /*3a80*/  @!P0 SYNCS.PHASECHK.TRANS64 P0, [R0+URZ+0x1b0], R2 ;  /* 0x0001b002000085a7 */ /* 0x000ea400080010ff */
[----:B--2---:R-:W-:Y:S05]  /*3a90*/  @P0 EXIT ;  /* 0x000000000000094d */ /* 0x004fea0003800000 */
[----:B------:R-:W-:Y:S05]  /*3aa0*/  BRA `(.L_x_74) ;  /* 0xfffffffc00ec7947 */ /* 0x000fea000383ffff */
.L_x_67:
[----:B------:R-:W-:Y:S05]  /*3ab0*/  BRA.U UP4, `(.L_x_75) ;  /* 0x0000001104a07547 */ /* 0x000fea000b800000 */
[----:B------:R-:W-:Y:S01]  /*3ac0*/  UMOV UR6, 0x40 ;  /* 0x0000004000067882 */ /* 0x000fe20000000000 */
[----:B------:R-:W-:Y:S01]  /*3ad0*/  NOP ;  /* 0x0000000000007918 */ /* 0x000fe20000000000 */
[----:B------:R-:W-:Y:S01]  /*3ae0*/  ULEA UR6, UR37, UR6, 0x18 ;  /* 0x0000000625067291 */ /* 0x000fe2000f8ec0ff */
[----:B------:R-:W-:Y:S02]  /*3af0*/  UMOV UR7, 0x400 ;  /* 0x0000040000077882 */ /* 0x000fe40000000000 */
[----:B------:R-:W-:-:S06]  /*3b00*/  ULEA UR37, UR37, UR7, 0x18 ;  /* 0x0000000725257291 */ /* 0x000fcc000f8ec0ff */
[----:B------:R-:W1:Y:S02]  /*3b10*/  LDS.U8 R2, [UR6+0x1c] ;  /* 0x00001c06ff027984 */ /* 0x000e640008000000 */
[----:B-1----:R-:W-:-:S13]  /*3b20*/  ISETP.NE.AND P0, PT, R2, RZ, PT ;  /* 0x000000ff0200720c */ /* 0x002fda0003f05270 */
[----:B------:R-:W-:Y:S05]  /*3b30*/  @P0 BRA `(.L_x_76) ;  /* 0x0000000400080947 */ /* 0x000fea0003800000 */
[----:B------:R-:W-:Y:S02]  /*3b40*/  UISETP.NE.U32.AND UP0, UPT, UR5, 0x1, UPT ;  /* 0x000000010500788c */ /* 0x000fe4000bf05070 */
[----:B------:R-:W-:-:S07]  /*3b50*/  UIADD3 UR8, UPT, UPT, UR6, 0x8, URZ ;  /* 0x0000000806087890 */ /* 0x000fce000fffe0ff */
[----:B------:R-:W-:Y:S05]  /*3b60*/  BRA.U !UP0, `(.L_x_77) ;  /* 0x00000001089c7547 */ /* 0x000fea000b800000 */
[----:B------:R-:W-:Y:S01]  /*3b70*/  ELECT P0, URZ, PT ;  /* 0x0000000000ff782f */ /* 0x000fe20003800000 */
[----:B------:R-:W-:-:S12]  /*3b80*/  BSSY B0, `(.L_x_77) ;  /* 0x0000025000007945 */ /* 0x000fd80003800000 */
[----:B------:R-:W-:Y:S05]  /*3b90*/  @!P0 BRA `(.L_x_78) ;  /* 0x00000000008c8947 */ /* 0x000fea0003800000 */
[----:B------:R-:W-:-:S05]  /*3ba0*/  UMOV UR7, 0x10 ;  /* 0x0000001000077882 */ /* 0x000fca0000000000 */
[----:B------:R-:W-:Y:S04]  /*3bb0*/  DEPBAR.LE SB1, 0x36 ;  /* 0x00009d800000791a */ /* 0x000fe80000000000 */
[----:B------:R-:W1:Y:S02]  /*3bc0*/  UTCATOMSWS.2CTA.FIND_AND_SET.ALIGN UP1, UR7, UR7 ;  /* 0x00000007000775e3 */ /* 0x000e640008220800 */
[----:B-1----:R-:W-:Y:S01]  /*3bd0*/  MOV R10, UR7 ;  /* 0x00000007000a7c02 */ /* 0x002fe20008000f00 */
[----:B------:R-:W-:Y:S06]  /*3be0*/  BRA.U UP1, `(.L_x_79) ;  /* 0x0000000101187547 */ /* 0x000fec000b800000 */
.L_x_80:
[----:B------:R-:W-:Y:S05]  /*3bf0*/  NANOSLEEP 0x64 ;  /* 0x000000640000795d */ /* 0x000fea0003800000 */
[----:B------:R-:W-:-:S05]  /*3c00*/  UMOV UR7, 0x10 ;  /* 0x0000001000077882 */ /* 0x000fca0000000000 */
[----:B------:R-:W-:Y:S04]  /*3c10*/  DEPBAR.LE SB1, 0x36 ;  /* 0x00009d800000791a */ /* 0x000fe80000000000 */
[----:B------:R-:W1:Y:S02]  /*3c20*/  UTCATOMSWS.2CTA.FIND_AND_SET.ALIGN UP1, UR7, UR7 ;  /* 0x00000007000775e3 */ /* 0x000e640008220800 */
[----:B-1----:R-:W-:Y:S01]  /*3c30*/  MOV R10, UR7 ;  /* 0x00000007000a7c02 */ /* 0x002fe20008000f00 */
[----:B------:R-:W-:Y:S05]  /*3c40*/  BRA.U !UP1, `(.L_x_80) ;  /* 0xfffffffd09e87547 */ /* 0x000fea000b83ffff */
.L_x_79:
[----:B------:R-:W1:Y:S01]  /*3c50*/  LDS R5, [UR6+0x10] ;  /* 0x00001006ff057984 */ /* 0x000e620008000800 */
[----:B------:R-:W-:Y:S01]  /*3c60*/  IMAD.U32 R3, RZ, RZ, UR37 ;  /* 0x00000025ff037e24 */ /* 0x000fe2000f8e00ff */
[----:B------:R-:W-:-:S03]  /*3c70*/  MOV R2, UR4 ;  /* 0x0000000400027c02 */ /* 0x000fc60008000f00 */
[----:B------:R-:W-:Y:S01]  /*3c80*/  VIADD R3, R3, 0x250 ;  /* 0x0000025003037836 */ /* 0x000fe20000000000 */
[----:B-1----:R-:W-:-:S04]  /*3c90*/  SHF.L.U32 R5, R5, 0x1f, RZ ;  /* 0x0000001f05057819 */ /* 0x002fc800000006ff */
[----:B------:R-:W1:Y:S02]  /*3ca0*/  SYNCS.PHASECHK.TRANS64.TRYWAIT P0, [UR6+0x8], R5 ;  /* 0x00000805ff0075a7 */ /* 0x000e640008001106 */
[----:B-1----:R-:W-:Y:S05]  /*3cb0*/  @P0 BRA `(.L_x_81) ;  /* 0x0000000000080947 */ /* 0x002fea0003800000 */
[----:B------:R-:W1:Y:S02]  /*3cc0*/  SYNCS.PHASECHK.TRANS64.TRYWAIT P0, [UR6+0x8], R5 ;  /* 0x00000805ff0075a7 */ /* 0x000e640008001106 */
[----:B-1----:R-:W-:Y:S05]  /*3cd0*/  @!P0 BRA `(.L_x_82) ;  /* 0x0000004400748947 */ /* 0x002fea0003800000 */
.L_x_81:
[----:B-1----:R-:W-:Y:S01]  /*3ce0*/  HFMA2 R4, -RZ, RZ, 0, 5.9604644775390625e-08 ;  /* 0x00000001ff047431 */ /* 0x002fe200000001ff */
[----:B------:R-:W-:Y:S01]  /*3cf0*/  UPRMT UR7, UR4, 0x654, UR8 ;  /* 0x0000065404077896 */ /* 0x000fe20008000008 */
[----:B------:R-:W-:Y:S01]  /*3d00*/  IMAD.MOV.U32 R7, RZ, RZ, 0xffff ;  /* 0x0000ffffff077424 */ /* 0x000fe200078e00ff */
[----:B------:R-:W-:Y:S01]  /*3d10*/  PRMT R2, R2, 0x654, R3 ;  /* 0x0000065402027816 */ /* 0x000fe20000000003 */
[----:B------:R-:W-:Y:S02]  /*3d20*/  IMAD.MOV.U32 R5, RZ, RZ, 0x4 ;  /* 0x00000004ff057424 */ /* 0x000fe400078e00ff */
[----:B------:R-:W-:Y:S01]  /*3d30*/  IMAD.SHL.U32 R9, R10, 0x20, RZ ;  /* 0x000000200a097824 */ /* 0x000fe200078e00ff */
[----:B------:R-:W-:Y:S02]  /*3d40*/  MOV R3, UR7 ;  /* 0x0000000700037c02 */ /* 0x000fe40008000f00 */
[-C--:B------:R-:W-:Y:S01]  /*3d50*/  SHF.L.U32 R7, R7, R10.reuse, RZ ;  /* 0x0000000a07077219 */ /* 0x080fe200000006ff */
[----:B------:R1:W-:Y:S01]  /*3d60*/  SYNCS.ARRIVE.TRANS64.RED RZ, [UR7], R5 ;  /* 0x00000005ffff79a7 */ /* 0x0003e20008000407 */
[----:B------:R-:W-:Y:S01]  /*3d70*/  SHF.L.U32 R6, R4, R10, RZ ;  /* 0x0000000a04067219 */ /* 0x000fe200000006ff */
[----:B------:R1:W-:Y:S04]  /*3d80*/  STS [UR37+0x250], R9 ;  /* 0x00025009ff007988 */ /* 0x0003e80008000825 */
[----:B------:R1:W-:Y:S04]  /*3d90*/  STAS [R2.64], R10 ;  /* 0x0000000a02007dbd */ /* 0x0003e8000c0008ff */
[----:B------:R1:W-:Y:S04]  /*3da0*/  ATOMS.OR RZ, [UR6+0x14], R7 ;  /* 0x00001407ffff798c */ /* 0x0003e8000b000006 */
[----:B------:R1:W-:Y:S04]  /*3db0*/  ATOMS.OR RZ, [UR6+0x18], R6 ;  /* 0x00001806ffff798c */ /* 0x0003e8000b000006 */
[----:B------:R1:W-:Y:S02]  /*3dc0*/  ATOMS.XOR RZ, [UR6+0x10], R4 ;  /* 0x00001004ffff798c */ /* 0x0003e4000b800006 */
.L_x_78:
[----:B------:R-:W-:Y:S05]  /*3dd0*/  BSYNC B0 ;  /* 0x0000000000007941 */ /* 0x000fea0003800000 */
.L_x_77:
[----:B------:R-:W-:Y:S05]  /*3de0*/  BRA.U UP0, `(.L_x_83) ;  /* 0x00000001006c7547 */ /* 0x000fea000b800000 */
[----:B------:R-:W-:-:S03]  /*3df0*/  UMOV UR7, 0xffffffff ;  /* 0xffffffff00077882 */ /* 0x000fc60000000000 */
[----:B------:R-:W-:Y:S05]  /*3e00*/  BRA.DIV UR7, `(.L_x_84) ;  /* 0x0000004607407947 */ /* 0x000fea000b800000 */
[----:B------:R-:W-:-:S13]  /*3e10*/  ELECT P6, URZ, PT ;  /* 0x0000000000ff782f */ /* 0x000fda00038c0000 */
.L_x_195:
[----:B------:R-:W-:Y:S05]  /*3e20*/  @!P6 BRA `(.L_x_83) ;  /* 0x00000000005ce947 */ /* 0x000fea0003800000 */
[----:B-1----:R-:W1:Y:S02]  /*3e30*/  LDS R3, [UR6+0x10] ;  /* 0x00001006ff037984 */ /* 0x002e640008000800 */
[----:B-1----:R-:W-:-:S04]  /*3e40*/  SHF.L.U32 R3, R3, 0x1f, RZ ;  /* 0x0000001f03037819 */ /* 0x002fc800000006ff */
[----:B------:R-:W1:Y:S02]  /*3e50*/  SYNCS.PHASECHK.TRANS64.TRYWAIT P0, [UR6+0x8], R3 ;  /* 0x00000803ff0075a7 */ /* 0x000e640008001106 */
[----:B-1----:R-:W-:Y:S05]  /*3e60*/  @P0 BRA `(.L_x_85) ;  /* 0x0000000000080947 */ /* 0x002fea0003800000 */
[----:B------:R-:W1:Y:S02]  /*3e70*/  SYNCS.PHASECHK.TRANS64.TRYWAIT P0, [UR6+0x8], R3 ;  /* 0x00000803ff0075a7 */ /* 0x000e640008001106 */
[----:B-1----:R-:W-:Y:S05]  /*3e80*/  @!P0 BRA `(.L_x_86) ;  /* 0x0000004400408947 */ /* 0x002fea0003800000 */
.L_x_85:
[----:B------:R-:W2:Y:S01]  /*3e90*/  LDS R5, [UR37+0x250] ;  /* 0x00025025ff057984 */ /* 0x000ea20008000800 */
[----:B-1----:R-:W-:Y:S02]  /*3ea0*/  HFMA2 R2, -RZ, RZ, 0, 5.9604644775390625e-08 ;  /* 0x00000001ff027431 */ /* 0x002fe400000001ff */
[----:B------:R-:W-:Y:S01]  /*3eb0*/  IMAD.MOV.U32 R3, RZ, RZ, 0xffff ;  /* 0x0000ffffff037424 */ /* 0x000fe200078e00ff */
[----:B------:R-:W-:Y:S01]  /*3ec0*/  UPRMT UR7, UR4, 0x654, UR8 ;  /* 0x0000065404077896 */ /* 0x000fe20008000008 */
[----:B--2---:R-:W-:-:S03]  /*3ed0*/  IMAD.SHL.U32 R4, R5, 0x20, RZ ;  /* 0x0000002005047824 */ /* 0x004fc600078e00ff */
[-C--:B------:R-:W-:Y:S02]  /*3ee0*/  SHF.L.U32 R3, R3, R5.reuse, RZ ;  /* 0x0000000503037219 */ /* 0x080fe400000006ff */
[----:B------:R-:W-:Y:S01]  /*3ef0*/  SHF.L.U32 R5, R2, R5, RZ ;  /* 0x0000000502057219 */ /* 0x000fe200000006ff */
[----:B------:R2:W-:Y:S04]  /*3f00*/  STS [UR37+0x250], R4 ;  /* 0x00025004ff007988 */ /* 0x0005e80008000825 */
[----:B------:R2:W-:Y:S04]  /*3f10*/  ATOMS.OR RZ, [UR6+0x14], R3 ;  /* 0x00001403ffff798c */ /* 0x0005e8000b000006 */
[----:B------:R2:W-:Y:S01]  /*3f20*/  ATOMS.OR RZ, [UR6+0x18], R5 ;  /* 0x00001805ffff798c */ /* 0x0005e2000b000006 */
[----:B------:R-:W-:Y:S03]  /*3f30*/  SYNCS.ARRIVE.TRANS64.RED.A1T0 RZ, [UR7], RZ ;  /* 0x000000ffffff79a7 */ /* 0x000fe60008100407 */
[----:B------:R2:W-:Y:S01]  /*3f40*/  ATOMS.XOR RZ, [UR6+0x10], R2 ;  /* 0x00001002ffff798c */ /* 0x0005e2000b800006 */
[----:B------:R-:W-:Y:S05]  /*3f50*/  BRA `(.L_x_83) ;  /* 0x0000000000107947 */ /* 0x000fea0003800000 */
.L_x_76:
[----:B------:R-:W-:-:S05]  /*3f60*/  MOV R2, 0xffffffff ;  /* 0xffffffff00027802 */ /* 0x000fca0000000f00 */
[----:B------:R1:W-:Y:S02]  /*3f70*/  STS [UR37+0x250], R2 ;  /* 0x00025002ff007988 */ /* 0x0003e40008000825 */
[----:B-1----:R-:W-:Y:S02]  /*3f80*/  MOV R2, 0x3fa0 ;  /* 0x00003fa000027802 */ /* 0x002fe40000000f00 */
[----:B-----5:R-:W-:Y:S05]  /*3f90*/  CALL.REL.NOINC `($__internal_1_$__cuda_sm10x_tcgen05_guardrail_trap_phase_invalid_during_alloc) ;  /* 0x00000048005c7944 */ /* 0x020fea0003c00000 */
.L_x_83:
[----:B------:R-:W-:Y:S05]  /*3fa0*/  WARPSYNC.ALL ;  /* 0x0000000000007948 */ /* 0x000fea0003800000 */
[----:B------:R-:W3:Y:S01]  /*3fb0*/  S2UR UR8, SR_CgaCtaId ;  /* 0x00000000000879c3 */ /* 0x000ee20000008800 */
[----:B------:R-:W-:Y:S01]  /*3fc0*/  UMOV UR6, 0x400 ;  /* 0x0000040000067882 */ /* 0x000fe20000000000 */
[----:B------:R-:W-:-:S06]  /*3fd0*/  NOP ;  /* 0x0000000000007918 */ /* 0x000fcc0000000000 */
[----:B------:R-:W-:Y:S06]  /*3fe0*/  BAR.ARV 0x6, 0xa0 ;  /* 0x0182800000007b1d */ /* 0x000fec0000002000 */
[----:B------:R-:W-:Y:S01]  /*3ff0*/  LOP3.LUT R0, R0, 0xffff, RZ, 0xc0, !PT ;  /* 0x0000ffff00007812 */ /* 0x000fe200078ec0ff */
[----:B-1----:R-:W-:Y:S01]  /*4000*/  IMAD.MOV.U32 R9, RZ, RZ, 0x1 ;  /* 0x00000001ff097424 */ /* 0x002fe200078e00ff */
[----:B------:R-:W-:Y:S01]  /*4010*/  LOP3.LUT R8, R8, 0xffff, RZ, 0xc0, !PT ;  /* 0x0000ffff08087812 */ /* 0x000fe200078ec0ff */
[----:B------:R-:W-:Y:S01]  /*4020*/  UMOV UR22, URZ ;  /* 0x000000ff00167c82 */ /* 0x000fe20008000000 */
[----:B------:R-:W-:Y:S01]  /*4030*/  R2UR UR12, R0 ;  /* 0x00000000000c72ca */ /* 0x000fe200000e0000 */
[----:B------:R-:W-:Y:S01]  /*4040*/  UMOV UR21, URZ ;  /* 0x000000ff00157c82 */ /* 0x000fe20008000000 */
[----:B------:R-:W-:Y:S01]  /*4050*/  R2UR UR13, R8 ;  /* 0x00000000080d72ca */ /* 0x000fe200000e0000 */
[----:B------:R-:W-:Y:S01]  /*4060*/  IMAD.MOV.U32 R8, RZ, RZ, RZ ;  /* 0x000000ffff087224 */ /* 0x000fe200078e00ff */
[----:B------:R-:W-:Y:S01]  /*4070*/  UMOV UR20, URZ ;  /* 0x000000ff00147c82 */ /* 0x000fe20008000000 */
[----:B------:R-:W-:-:S02]  /*4080*/  UISETP.NE.AND UP2, UPT, UR5, URZ, UPT ;  /* 0x000000ff0500728c */ /* 0x000fc4000bf45270 */
[----:B---3--:R-:W-:Y:S01]  /*4090*/  ULEA UR8, UR8, UR6, 0x18 ;  /* 0x0000000608087291 */ /* 0x008fe2000f8ec0ff */
[----:B------:R-:W1:Y:S03]  /*40a0*/  LDCU UR6, c[0x0][0x38c] ;  /* 0x00007180ff0677ac */ /* 0x000e660008000800 */
[----:B------:R-:W-:Y:S02]  /*40b0*/  UIADD3 UR14, UPT, UPT, UR8, 0x4600, URZ ;  /* 0x00004600080e7890 */ /* 0x000fe4000fffe0ff */
[----:B------:R-:W-:-:S03]  /*40c0*/  UIADD3 UR15, UPT, UPT, UR8, 0x32600, URZ ;  /* 0x00032600080f7890 */ /* 0x000fc6000fffe0ff */
[----:B--2---:R-:W2:Y:S01]  /*40d0*/  LDS R2, [UR8+0x250] ;  /* 0x00025008ff027984 */ /* 0x004ea20008000800 */
[----:B------:R-:W-:Y:S02]  /*40e0*/  USHF.R.U32.HI UR14, URZ, 0x4, UR14 ;  /* 0x00000004ff0e7899 */ /* 0x000fe4000801160e */
[----:B------:R-:W-:Y:S02]  /*40f0*/  USHF.R.U32.HI UR15, URZ, 0x4, UR15 ;  /* 0x00000004ff0f7899 */ /* 0x000fe4000801160f */
[----:B------:R-:W-:Y:S02]  /*4100*/  ULOP3.LUT UR14, UR14, 0x3fff, URZ, 0xc0, !UPT ;  /* 0x00003fff0e0e7892 */ /* 0x000fe4000f8ec0ff */
[----:B------:R-:W-:Y:S02]  /*4110*/  ULOP3.LUT UR15, UR15, 0x3fff, URZ, 0xc0, !UPT ;  /* 0x00003fff0f0f7892 */ /* 0x000fe4000f8ec0ff */
[----:B------:R-:W-:Y:S02]  /*4120*/  ULOP3.LUT UR14, UR14, 0x10000, URZ, 0xfc, !UPT ;  /* 0x000100000e0e7892 */ /* 0x000fe4000f8efcff */
[----:B-1----:R-:W-:-:S02]  /*4130*/  UIADD3 UR6, UPT, UPT, UR6, 0x1f, URZ ;  /* 0x0000001f06067890 */ /* 0x002fc4000fffe0ff */
[----:B------:R-:W-:Y:S02]  /*4140*/  ULOP3.LUT UR15, UR15, 0x10000, URZ, 0xfc, !UPT ;  /* 0x000100000f0f7892 */ /* 0x000fe4000f8efcff */
[----:B------:R-:W-:Y:S01]  /*4150*/  USHF.R.S32.HI UR7, URZ, 0x1f, UR6 ;  /* 0x0000001fff077899 */ /* 0x000fe20008011406 */
[----:B------:R-:W-:Y:S01]  /*4160*/  UMOV UR28, 0x0 ;  /* 0x00000000001c7882 */ /* 0x000fe20000000000 */
[----:B------:R-:W-:Y:S02]  /*4170*/  UMOV UR29, 0x10080010 ;  /* 0x10080010001d7882 */ /* 0x000fe40000000000 */
[----:B------:R-:W-:Y:S01]  /*4180*/  ULEA.HI UR7, UR7, UR6, URZ, 0x5 ;  /* 0x0000000607077291 */ /* 0x000fe2000f8f28ff */
[----:B------:R-:W-:Y:S01]  /*4190*/  UMOV UR26, 0x0 ;  /* 0x00000000001a7882 */ /* 0x000fe20000000000 */
[----:B------:R-:W-:Y:S02]  /*41a0*/  UMOV UR27, 0x10080010 ;  /* 0x10080010001b7882 */ /* 0x000fe40000000000 */
[----:B------:R-:W-:-:S04]  /*41b0*/  USHF.R.S32.HI UR7, URZ, 0x5, UR7 ;  /* 0x00000005ff077899 */ /* 0x000fc80008011407 */
[----:B------:R-:W-:-:S04]  /*41c0*/  UISETP.LT.AND UP0, UPT, UR7, 0x1, UPT ;  /* 0x000000010700788c */ /* 0x000fc8000bf01270 */
[----:B------:R-:W-:Y:S01]  /*41d0*/  USEL UR23, UR7, 0x1, !UP0 ;  /* 0x0000000107177887 */ /* 0x000fe2000c000000 */
[----:B--2---:R-:W-:Y:S02]  /*41e0*/  R2UR UR24, R2 ;  /* 0x00000000021872ca */ /* 0x004fe400000e0000 */
[----:B------:R-:W-:-:S13]  /*41f0*/  CS2R R2, SRZ ;  /* 0x0000000000027805 */ /* 0x000fda000001ff00 */
.L_x_94:
[C---:B------:R-:W-:Y:S02]  /*4200*/  LEA R0, R8.reuse, UR8, 0x3 ;  /* 0x0000000808007c11 */ /* 0x040fe4000f8e18ff */
[----:B------:R-:W-:Y:S02]  /*4210*/  SHF.L.U32 R4, R3, 0x1f, RZ ;  /* 0x0000001f03047819 */ /* 0x000fe400000006ff */
[----:B------:R-:W-:Y:S02]  /*4220*/  LEA R5, R8, UR8, 0x4 ;  /* 0x0000000808057c11 */ /* 0x000fe4000f8e20ff */
[----:B------:R-:W1:Y:S02]  /*4230*/  SYNCS.PHASECHK.TRANS64.TRYWAIT P0, [R0+URZ+0x1a0], R4 ;  /* 0x0001a004000075a7 */ /* 0x000e6400080011ff */
[----:B-1-34-:R-:W-:Y:S05]  /*4240*/  @!P0 BRA `(.L_x_87) ;  /* 0x0000004000688947 */ /* 0x01afea0003800000 */
.L_x_196:
[----:B-1----:R-:W1:Y:S01]  /*4250*/  LDS.128 R4, [R5+0x230] ;  /* 0x0002300005047984 */ /* 0x002e620000000c00 */
[----:B------:R-:W-:Y:S02]  /*4260*/  VIADD R0, R0, 0x1b0 ;  /* 0x000001b000007836 */ /* 0x000fe40000000000 */
[----:B------:R-:W-:Y:S01]  /*4270*/  VIADD R8, R8, 0x1 ;  /* 0x0000000108087836 */ /* 0x000fe20000000000 */
[----:B------:R-:W-:Y:S01]  /*4280*/  @!PT LDS RZ, [RZ] ;  /* 0x00000000fffff984 */ /* 0x000fe20000000800 */
[----:B------:R-:W-:Y:S01]  /*4290*/  @!PT LDS RZ, [RZ] ;  /* 0x00000000fffff984 */ /* 0x000fe20000000800 */
[----:B------:R-:W-:Y:S01]  /*42a0*/  @!PT LDS RZ, [RZ] ;  /* 0x00000000fffff984 */ /* 0x000fe20000000800 */
[----:B------:R-:W-:Y:S01]  /*42b0*/  @!PT LDS RZ, [RZ] ;  /* 0x00000000fffff984 */ /* 0x000fe20000000800 */
[----:B------:R2:W-:Y:S06]  /*42c0*/  MEMBAR.ALL.CTA ;  /* 0x0000000000007992 */ /* 0x0005ec0000008000 */
[----:B--2---:R-:W2:Y:S01]  /*42d0*/  FENCE.VIEW.ASYNC.S ;  /* 0x00000000000073c6 */ /* 0x004ea20000000000 */
[----:B------:R-:W-:-:S04]  /*42e0*/  PRMT R0, RZ, 0x654, R0 ;  /* 0x00000654ff007816 */ /* 0x000fc80000000000 */
[----:B--2---:R2:W-:Y:S01]  /*42f0*/  SYNCS.ARRIVE.TRANS64.RED.A1T0 RZ, [R0+URZ], RZ ;  /* 0x000000ff00ff79a7 */ /* 0x0045e200081004ff */
[----:B-1----:R-:W-:Y:S01]  /*4300*/  LOP3.LUT P1, RZ, R6, 0x1, RZ, 0xc0, !PT ;  /* 0x0000000106ff7812 */ /* 0x002fe2000782c0ff */
[----:B--2---:R-:W-:-:S12]  /*4310*/  BRA.U UP2, `(.L_x_88) ;  /* 0x0000000102e07547 */ /* 0x004fd8000b800000 */
[----:B------:R-:W1:Y:S01]  /*4320*/  LDCU UR6, c[0x0][0x38c] ;  /* 0x00007180ff0677ac */ /* 0x000e620008000800 */
[----:B------:R-:W-:Y:S02]  /*4330*/  PLOP3.LUT P2, PT, PT, PT, PT, 0x80, 0x8 ;  /* 0x000000000008781c */ /* 0x000fe40003f4f070 */
[----:B------:R-:W-:Y:S01]  /*4340*/  SHF.L.U32 R4, R9, 0x1f, RZ ;  /* 0x0000001f09047819 */ /* 0x000fe200000006ff */
[----:B------:R-:W-:Y:S02]  /*4350*/  ULEA UR10, UR22, UR8, 0x3 ;  /* 0x00000008160a7291 */ /* 0x000fe4000f8e18ff */
[----:B------:R-:W-:Y:S02]  /*4360*/  ULEA UR11, UR22, UR24, 0x5 ;  /* 0x00000018160b7291 */ /* 0x000fe4000f8e28ff */
[----:B-1----:R-:W-:-:S06]  /*4370*/  UISETP.GE.AND UP0, UPT, UR6, 0x1, UPT ;  /* 0x000000010600788c */ /* 0x002fcc000bf06270 */
[----:B------:R-:W-:-:S05]  /*4380*/  PLOP3.LUT P0, PT, PT, PT, UP0, 0x80, 0x8 ;  /* 0x000000000008781c */ /* 0x000fca0003f0f008 */
[----:B------:R-:W-:-:S08]  /*4390*/  @UP0 ULEA UR6, UR21, UR8, 0x3 ;  /* 0x0000000815060291 */ /* 0x000fd0000f8e18ff */
[----:B------:R-:W-:-:S04]  /*43a0*/  @P0 SHF.L.U32 R0, R2, 0x1f, RZ ;  /* 0x0000001f02000819 */ /* 0x000fc800000006ff */
[----:B------:R1:W2:Y:S01]  /*43b0*/  @P0 SYNCS.PHASECHK.TRANS64.TRYWAIT P2, [UR6], R0 ;  /* 0x00000000ff0005a7 */ /* 0x0002a20008041106 */
[----:B------:R-:W3:Y:S02]  /*43c0*/  SYNCS.PHASECHK.TRANS64.TRYWAIT P0, [UR10+0x1e0], R4 ;  /* 0x0001e004ff0075a7 */ /* 0x000ee4000800110a */
[----:B-123--:R-:W-:Y:S05]  /*43d0*/  @!P0 BRA `(.L_x_89) ;  /* 0x0000004000188947 */ /* 0x00efea0003800000 */
.L_x_198:
[----:B------:R-:W-:Y:S01]  /*43e0*/  UMOV UR19, UR20 ;  /* 0x0000001400137c82 */ /* 0x000fe20008000000 */
[----:B------:R-:W-:Y:S05]  /*43f0*/  BRA.U !UP0, `(.L_x_90) ;  /* 0x0000000108987547 */ /* 0x000fea000b800000 */
[----:B------:R-:W-:Y:S02]  /*4400*/  UIADD3 UR19, UPT, UPT, UR23, UR20, URZ ;  /* 0x0000001417137290 */ /* 0x000fe4000fffe0ff */
[----:B------:R-:W-:Y:S01]  /*4410*/  UPLOP3.LUT UP3, UPT, UPT, UPT, UPT, 0x40, 0x4 ;  /* 0x000000000004789c */ /* 0x000fe20003f6e870 */
[----:B------:R-:W-:Y:S01]  /*4420*/  UMOV UR18, UR7 ;  /* 0x0000000700127c82 */ /* 0x000fe20008000000 */
[----:B------:R-:W-:-:S09]  /*4430*/  UMOV UR17, UR21 ;  /* 0x0000001500117c82 */ /* 0x000fd20008000000 */
.L_x_93:
[----:B--2---:R-:W-:Y:S01]  /*4440*/  ULEA UR9, UR17, UR8, 0x3 ;  /* 0x0000000811097291 */ /* 0x004fe2000f8e18ff */
[----:B---3--:R-:W-:Y:S11]  /*4450*/  @P2 BRA `(.L_x_91) ;  /* 0x00000000000c2947 */ /* 0x008ff60003800000 */
[----:B-1----:R-:W-:Y:S04]  /*4460*/  SHF.L.U32 R4, R2, 0x1f, RZ ;  /* 0x0000001f02047819 */ /* 0x002fe800000006ff */
[----:B------:R-:W1:Y:S02]  /*4470*/  SYNCS.PHASECHK.TRANS64.TRYWAIT P0, [UR9], R4 ;  /* 0x00000004ff0075a7 */ /* 0x000e640008001109 */
[----:B-1----:R-:W-:Y:S05]  /*4480*/  @!P0 BRA `(.L_x_92) ;  /* 0x0000004000048947 */ /* 0x002fea0003800000 */
.L_x_91:
[----:B------:R-:W-:Y:S01]  /*4490*/  UISETP.NE.AND UP0, UPT, UR18, 0x1, UPT ;  /* 0x000000011200788c */ /* 0x000fe2000bf05270 */
[----:B------:R-:W-:Y:S01]  /*44a0*/  PLOP3.LUT P2, PT, PT, PT, PT, 0x80, 0x8 ;  /* 0x000000000008781c */ /* 0x000fe20003f4f070 */
[----:B------:R-:W-:Y:S02]  /*44b0*/  UIADD3 UR21, UPT, UPT, UR17, 0x1, URZ ;  /* 0x0000000111157890 */ /* 0x000fe4000fffe0ff */
[----:B------:R-:W-:Y:S02]  /*44c0*/  ULEA UR30, UR17, UR15, 0x6 ;  /* 0x0000000f111e7291 */ /* 0x000fe4000f8e30ff */
[----:B------:R-:W-:Y:S01]  /*44d0*/  UISETP.NE.AND UP1, UPT, UR21, 0x17, UPT ;  /* 0x000000171500788c */ /* 0x000fe2000bf25270 */
[----:B------:R-:W-:Y:S01]  /*44e0*/  PLOP3.LUT P0, PT, PT, PT, UP0, 0x80, 0x8 ;  /* 0x000000000008781c */ /* 0x000fe20003f0f008 */
[----:B------:R-:W-:Y:S02]  /*44f0*/  ULEA UR32, UR17, UR14, 0x9 ;  /* 0x0000000e11207291 */ /* 0x000fe4000f8e48ff */
[----:B------:R-:W-:Y:S02]  /*4500*/  USEL UR16, URZ, 0x1, UP1 ;  /* 0x00000001ff107887 */ /* 0x000fe40008800000 */
[----:B------:R-:W-:Y:S02]  /*4510*/  USEL UR21, UR21, URZ, UP1 ;  /* 0x000000ff15157287 */ /* 0x000fe40008800000 */
[----:B------:R-:W-:Y:S02]  /*4520*/  UIADD3 UR36, UPT, UPT, UR30, 0x2, URZ ;  /* 0x000000021e247890 */ /* 0x000fe4000fffe0ff */
[----:B------:R-:W-:Y:S01]  /*4530*/  @UP0 ULEA UR6, UR21, UR8, 0x3 ;  /* 0x0000000815060291 */ /* 0x000fe2000f8e18ff */
[----:B------:R-:W-:Y:S01]  /*4540*/  LOP3.LUT R2, R2, UR16, RZ, 0x3c, !PT ;  /* 0x0000001002027c12 */ /* 0x000fe2000f8e3cff */
[----:B------:R-:W-:Y:S02]  /*4550*/  UIADD3 UR34, UPT, UPT, UR32, 0x2, URZ ;  /* 0x0000000220227890 */ /* 0x000fe4000fffe0ff */
[----:B------:R-:W-:Y:S01]  /*4560*/  UIADD3 UR9, UPT, UPT, UR9, 0xb8, URZ ;  /* 0x000000b809097890 */ /* 0x000fe2000fffe0ff */
[----:B-1----:R-:W-:Y:S01]  /*4570*/  @P0 SHF.L.U32 R0, R2, 0x1f, RZ ;  /* 0x0000001f02000819 */ /* 0x002fe200000006ff */
[----:B------:R-:W-:Y:S01]  /*4580*/  UMOV UR31, 0x80004020 ;  /* 0x80004020001f7882 */ /* 0x000fe20000000000 */
[----:B------:R-:W-:Y:S01]  /*4590*/  UMOV UR33, 0x80004020 ;  /* 0x8000402000217882 */ /* 0x000fe20000000000 */
[----:B------:R-:W-:Y:S01]  /*45a0*/  UMOV UR37, 0x80004020 ;  /* 0x8000402000257882 */ /* 0x000fe20000000000 */
[----:B------:R2:W3:Y:S01]  /*45b0*/  @P0 SYNCS.PHASECHK.TRANS64.TRYWAIT P2, [UR6], R0 ;  /* 0x00000000ff0005a7 */ /* 0x0004e20008041106 */
[----:B------:R-:W-:Y:S01]  /*45c0*/  UIADD3 UR20, UPT, UPT, UR20, 0x1, URZ ;  /* 0x0000000114147890 */ /* 0x000fe2000fffe0ff */
[----:B------:R2:W-:Y:S01]  /*45d0*/  UTCHMMA.2CTA gdesc[UR32], gdesc[UR30], tmem[UR11], tmem[UR28], idesc[UR29], UP3 ;  /* 0x00ff1c1e200075ea */ /* 0x0005e20009a0000b */
[----:B------:R-:W-:Y:S02]  /*45e0*/  UIADD3 UR18, UPT, UPT, UR18, -0x1, URZ ;  /* 0xffffffff12127890 */ /* 0x000fe4000fffe0ff */
[----:B------:R-:W-:Y:S02]  /*45f0*/  UISETP.NE.AND UP0, UPT, UR20, UR19, UPT ;  /* 0x000000131400728c */ /* 0x000fe4000bf05270 */
[----:B------:R-:W-:Y:S01]  /*4600*/  UPLOP3.LUT UP3, UPT, UPT, UPT, UPT, 0x80, 0x8 ;  /* 0x000000000008789c */ /* 0x000fe20003f6f070 */
[----:B------:R-:W-:Y:S01]  /*4610*/  UMOV UR35, 0x80004020 ;  /* 0x8000402000237882 */ /* 0x000fe20000000000 */
[----:B------:R-:W-:Y:S01]  /*4620*/  UMOV UR17, UR21 ;  /* 0x0000001500117c82 */ /* 0x000fe20008000000 */
[----:B------:R2:W-:Y:S01]  /*4630*/  UTCHMMA.2CTA gdesc[UR34], gdesc[UR36], tmem[UR11], tmem[UR26], idesc[UR27], UPT ;  /* 0x00ff1a24220075ea */ /* 0x0005e2000ba0000b */
[----:B------:R2:W-:Y:S03]  /*4640*/  UTCBAR.2CTA.MULTICAST [UR9], URZ, UR13 ;  /* 0x000000ff090073e9 */ /* 0x0005e6000820080d */
[----:B------:R-:W-:Y:S05]  /*4650*/  BRA.U UP0, `(.L_x_93) ;  /* 0xfffffffd00787547 */ /* 0x000fea000b83ffff */
.L_x_90:
[----:B------:R-:W-:Y:S01]  /*4660*/  UIADD3 UR10, UPT, UPT, UR10, 0x1c0, URZ ;  /* 0x000001c00a0a7890 */ /* 0x000fe2000fffe0ff */
[----:B------:R-:W-:-:S08]  /*4670*/  UMOV UR20, UR19 ;  /* 0x0000001300147c82 */ /* 0x000fd00008000000 */
[----:B------:R4:W-:Y:S01]  /*4680*/  UTCBAR.2CTA.MULTICAST [UR10], URZ, UR12 ;  /* 0x000000ff0a0073e9 */ /* 0x0009e2000820080c */
[----:B------:R-:W-:Y:S02]  /*4690*/  NOP ;  /* 0x0000000000007918 */ /* 0x000fe40000000000 */
.L_x_88:
[----:B------:R-:W-:Y:S01]  /*46a0*/  UIADD3 UR22, UPT, UPT, UR22, 0x1, URZ ;  /* 0x0000000116167890 */ /* 0x000fe2000fffe0ff */
[----:B------:R-:W-:-:S03]  /*46b0*/  ISETP.NE.AND P0, PT, R8, 0x2, PT ;  /* 0x000000020800780c */ /* 0x000fc60003f05270 */
[----:B------:R-:W-:Y:S01]  /*46c0*/  UISETP.NE.AND UP0, UPT, UR22, 0x4, UPT ;  /* 0x000000041600788c */ /* 0x000fe2000bf05270 */
[----:B-12---:R-:W-:Y:S02]  /*46d0*/  SEL R0, RZ, 0x1, P0 ;  /* 0x00000001ff007807 */ /* 0x006fe40000000000 */
[----:B------:R-:W-:Y:S01]  /*46e0*/  SEL R8, R8, RZ, P0 ;  /* 0x000000ff08087207 */ /* 0x000fe20000000000 */
[----:B------:R-:W-:Y:S01]  /*46f0*/  USEL UR6, URZ, 0x1, UP0 ;  /* 0x00000001ff067887 */ /* 0x000fe20008000000 */
[----:B------:R-:W-:Y:S01]  /*4700*/  LOP3.LUT R3, R3, R0, RZ, 0x3c, !PT ;  /* 0x0000000003037212 */ /* 0x000fe200078e3cff */
[----:B------:R-:W-:-:S04]  /*4710*/  USEL UR22, UR22, URZ, UP0 ;  /* 0x000000ff16167287 */ /* 0x000fc80008000000 */
[----:B------:R-:W-:Y:S01]  /*4720*/  LOP3.LUT R9, R9, UR6, RZ, 0x3c, !PT ;  /* 0x0000000609097c12 */ /* 0x000fe2000f8e3cff */
[----:B------:R-:W-:Y:S07]  /*4730*/  @P1 BRA `(.L_x_94) ;  /* 0xfffffff800b01947 */ /* 0x000fee000383ffff */
[----:B------:R-:W1:Y:S01]  /*4740*/  S2UR UR6, SR_CgaCtaId ;  /* 0x00000000000679c3 */ /* 0x000e620000008800 */
[----:B------:R-:W-:Y:S01]  /*4750*/  ELECT P0, URZ, PT ;  /* 0x0000000000ff782f */ /* 0x000fe20003800000 */
[----:B------:R-:W-:Y:S01]  /*4760*/  HFMA2 R0, -RZ, RZ, 0, 5.9604644775390625e-08 ;  /* 0x00000001ff007431 */ /* 0x000fe200000001ff */
[----:B------:R-:W-:-:S05]  /*4770*/  UMOV UR7, 0x40 ;  /* 0x0000004000077882 */ /* 0x000fca0000000000 */
[----:B------:R-:W-:Y:S01]  /*4780*/  UVIRTCOUNT.DEALLOC.SMPOOL 0x80 ;  /* 0x000000800000784c */ /* 0x000fe20000000000 */
[----:B------:R-:W-:Y:S02]  /*4790*/  UISETP.NE.AND UP0, UPT, UR5, URZ, UPT ;  /* 0x000000ff0500728c */ /* 0x000fe4000bf05270 */
[----:B-1----:R-:W-:-:S09]  /*47a0*/  ULEA UR6, UR6, UR7, 0x18 ;  /* 0x0000000706067291 */ /* 0x002fd2000f8ec0ff */
[----:B------:R1:W-:Y:S01]  /*47b0*/  @P0 STS.U8 [UR6+0x1c], R0 ;  /* 0x00001c00ff000988 */ /* 0x0003e20008000006 */
[----:B------:R-:W-:Y:S05]  /*47c0*/  BRA.U UP0, `(.L_x_95) ;  /* 0x0000000100a07547 */ /* 0x000fea000b800000 */
[----:B------:R-:W-:Y:S01]  /*47d0*/  UIADD3 UR5, UPT, UPT, UR8, 0x1e0, URZ ;  /* 0x000001e008057890 */ /* 0x000fe2000fffe0ff */
[----:B------:R-:W-:-:S03]  /*47e0*/  SHF.L.U32 R2, R9, 0x1f, RZ ;  /* 0x0000001f09027819 */ /* 0x000fc600000006ff */
[----:B------:R-:W-:-:S09]  /*47f0*/  ULEA UR7, UR22, UR5, 0x3 ;  /* 0x0000000516077291 */ /* 0x000fd2000f8e18ff */
[----:B------:R-:W2:Y:S02]  /*4800*/  SYNCS.PHASECHK.TRANS64.TRYWAIT P0, [UR7], R2 ;  /* 0x00000002ff0075a7 */ /* 0x000ea40008001107 */
[----:B--2---:R-:W-:Y:S05]  /*4810*/  @!P0 BRA `(.L_x_96) ;  /* 0x0000003c00388947 */ /* 0x004fea0003800000 */
.L_x_201:
[----:B------:R-:W-:-:S04]  /*4820*/  UIADD3 UR9, UPT, UPT, UR22, 0x1, URZ ;  /* 0x0000000116097890 */ /* 0x000fc8000fffe0ff */
[----:B------:R-:W-:-:S04]  /*4830*/  UISETP.NE.AND UP1, UPT, UR9, 0x4, UPT ;  /* 0x000000040900788c */ /* 0x000fc8000bf25270 */
[----:B----4-:R-:W-:Y:S02]  /*4840*/  USEL UR10, URZ, 0x1, UP1 ;  /* 0x00000001ff0a7887 */ /* 0x010fe40008800000 */
[----:B------:R-:W-:-:S04]  /*4850*/  USEL UR9, UR9, URZ, UP1 ;  /* 0x000000ff09097287 */ /* 0x000fc80008800000 */
[----:B------:R-:W-:Y:S01]  /*4860*/  ULEA UR7, UR9, UR5, 0x3 ;  /* 0x0000000509077291 */ /* 0x000fe2000f8e18ff */
[----:B-1----:R-:W-:-:S04]  /*4870*/  LOP3.LUT R2, R9, UR10, RZ, 0x3c, !PT ;  /* 0x0000000a09027c12 */ /* 0x002fc8000f8e3cff */
[----:B------:R-:W-:-:S04]  /*4880*/  SHF.L.U32 R3, R2, 0x1f, RZ ;  /* 0x0000001f02037819 */ /* 0x000fc800000006ff */
[----:B------:R-:W1:Y:S02]  /*4890*/  SYNCS.PHASECHK.TRANS64.TRYWAIT P0, [UR7], R3 ;  /* 0x00000003ff0075a7 */ /* 0x000e640008001107 */
[----:B-1----:R-:W-:Y:S05]  /*48a0*/  @!P0 BRA `(.L_x_97) ;  /* 0x0000003c002c8947 */ /* 0x002fea0003800000 */
.L_x_203:
        /* <DEDUP_REMOVED lines=9> */
.L_x_205:
[----:B------:R-:W-:-:S04]  /*4940*/  UIADD3 UR9, UPT, UPT, UR9, 0x1, URZ ;  /* 0x0000000109097890 */ /* 0x000fc8000fffe0ff */
[----:B------:R-:W-:-:S04]  /*4950*/  UISETP.NE.AND UP1, UPT, UR9, 0x4, UPT ;  /* 0x000000040900788c */ /* 0x000fc8000bf25270 */
[----:B------:R-:W-:Y:S02]  /*4960*/  USEL UR7, URZ, 0x1, UP1 ;  /* 0x00000001ff077887 */ /* 0x000fe40008800000 */
[----:B------:R-:W-:-:S04]  /*4970*/  USEL UR9, UR9, URZ, UP1 ;  /* 0x000000ff09097287 */ /* 0x000fc80008800000 */
[----:B------:R-:W-:Y:S01]  /*4980*/  ULEA UR9, UR9, UR5, 0x3 ;  /* 0x0000000509097291 */ /* 0x000fe2000f8e18ff */
[----:B------:R-:W-:-:S04]  /*4990*/  LOP3.LUT R2, R2, UR7, RZ, 0x3c, !PT ;  /* 0x0000000702027c12 */ /* 0x000fc8000f8e3cff */
[----:B------:R-:W-:Y:S01]  /*49a0*/  SHF.L.U32 R2, R2, 0x1f, RZ ;  /* 0x0000001f02027819 */ /* 0x000fe200000006ff */
[----:B-1----:R-:W-:-:S04]  /*49b0*/  IMAD.U32 R0, RZ, RZ, UR9 ;  /* 0x00000009ff007e24 */ /* 0x002fc8000f8e00ff */
[----:B------:R1:W2:Y:S03]  /*49c0*/  SYNCS.PHASECHK.TRANS64.TRYWAIT P0, [R0+URZ], R2 ;  /* 0x00000002000075a7 */ /* 0x0002a600080011ff */
[----:B--2---:R-:W-:Y:S05]  /*49d0*/  @!P0 NANOSLEEP.SYNCS 0x989680 ;  /* 0x009896800000895d */ /* 0x004fea0003900000 */
[----:B------:R-:W2:Y:S02]  /*49e0*/  @!P0 SYNCS.PHASECHK.TRANS64 P0, [R0+URZ], R2 ;  /* 0x00000002000085a7 */ /* 0x000ea400080010ff */
[----:B--2---:R-:W-:Y:S05]  /*49f0*/  @P0 BRA `(.L_x_99) ;  /* 0x0000000000200947 */ /* 0x004fea0003800000 */
.L_x_100:
[----:B--2---:R2:W4:Y:S02]  /*4a00*/  SYNCS.PHASECHK.TRANS64.TRYWAIT P0, [R0+URZ], R2 ;  /* 0x00000002000075a7 */ /* 0x00452400080011ff */
[----:B----4-:R-:W-:Y:S05]  /*4a10*/  @!P0 NANOSLEEP.SYNCS 0x989680 ;  /* 0x009896800000895d */ /* 0x010fea0003900000 */
[----:B------:R-:W4:Y:S02]  /*4a20*/  @!P0 SYNCS.PHASECHK.TRANS64 P0, [R0+URZ], R2 ;  /* 0x00000002000085a7 */ /* 0x000f2400080010ff */
[----:B----4-:R-:W-:Y:S05]  /*4a30*/  @!P0 BRA `(.L_x_100) ;  /* 0xfffffffc00f08947 */ /* 0x010fea000383ffff */
[----:B------:R-:W-:Y:S05]  /*4a40*/  BRA `(.L_x_99) ;  /* 0x00000000000c7947 */ /* 0x000fea0003800000 */
.L_x_95:
[----:B------:R-:W-:-:S04]  /*4a50*/  UIADD3 UR5, UPT, UPT, UR8, 0x220, URZ ;  /* 0x0000022008057890 */ /* 0x000fc8000fffe0ff */
[----:B------:R-:W-:-:S09]  /*4a60*/  UPRMT UR5, UR4, 0x654, UR5 ;  /* 0x0000065404057896 */ /* 0x000fd20008000005 */
[----:B------:R-:W-:Y:S03]  /*4a70*/  SYNCS.ARRIVE.TRANS64.RED.A1T0 RZ, [UR5], RZ ;  /* 0x000000ffffff79a7 */ /* 0x000fe60008100405 */
.L_x_99:
[----:B-12---:R-:W-:Y:S01]  /*4a80*/  SHF.L.U32 R2, RZ, 0x1f, RZ ;  /* 0x0000001fff027819 */ /* 0x006fe200000006ff */
[----:B------:R-:W-:Y:S01]  /*4a90*/  UIADD3 UR5, UPT, UPT, UR8, 0x220, URZ ;  /* 0x0000022008057890 */ /* 0x000fe2000fffe0ff */
[----:B------:R-:W-:Y:S02]  /*4aa0*/  PLOP3.LUT P0, PT, PT, PT, UP0, 0x80, 0x8 ;  /* 0x000000000008781c */ /* 0x000fe40003f0f008 */
[----:B------:R-:W1:Y:S02]  /*4ab0*/  SYNCS.PHASECHK.TRANS64.TRYWAIT P1, [UR8+0x220], R2 ;  /* 0x00022002ff0075a7 */ /* 0x000e640008021108 */
[----:B-1----:R-:W-:Y:S09]  /*4ac0*/  @!P1 BRA `(.L_x_101) ;  /* 0x0000003800d49947 */ /* 0x002ff20003800000 */
.L_x_207:
[----:B------:R-:W-:Y:S01]  /*4ad0*/  @!UP0 UPRMT UR5, UR4, 0x654, UR5 ;  /* 0x0000065404058896 */ /* 0x000fe20008000005 */
[----:B------:R-:W-:Y:S02]  /*4ae0*/  UMOV UR8, 0xffff ;  /* 0x0000ffff00087882 */ /* 0x000fe40000000000 */
[----:B------:R-:W-:-:S06]  /*4af0*/  UMOV UR4, 0x1 ;  /* 0x0000000100047882 */ /* 0x000fcc0000000000 */
[----:B------:R-:W-:Y:S01]  /*4b00*/  @!P0 SYNCS.ARRIVE.TRANS64.RED.A1T0 RZ, [UR5], RZ ;  /* 0x000000ffffff89a7 */ /* 0x000fe20008100405 */
[----:B------:R-:W-:Y:S01]  /*4b10*/  NOP ;  /* 0x0000000000007918 */ /* 0x000fe20000000000 */
[----:B-1----:R-:W1:Y:S01]  /*4b20*/  LDS R0, [UR6+0x14] ;  /* 0x00001406ff007984 */ /* 0x002e620008000800 */
[----:B------:R-:W-:-:S04]  /*4b30*/  ULOP3.LUT UR5, UR24, 0xffff, URZ, 0xc0, !UPT ;  /* 0x0000ffff18057892 */ /* 0x000fc8000f8ec0ff */
[----:B------:R-:W-:-:S04]  /*4b40*/  USHF.R.U32.HI UR5, URZ, 0x5, UR5 ;  /* 0x00000005ff057899 */ /* 0x000fc80008011605 */
[----:B------:R-:W-:Y:S02]  /*4b50*/  USHF.L.U32 UR8, UR8, UR5, URZ ;  /* 0x0000000508087299 */ /* 0x000fe400080006ff */
[----:B------:R-:W-:-:S04]  /*4b60*/  USHF.L.U32 UR4, UR4, UR5, URZ ;  /* 0x0000000504047299 */ /* 0x000fc800080006ff */
[----:B-1----:R-:W-:-:S04]  /*4b70*/  LOP3.LUT R0, R0, UR8, RZ, 0xc0, !PT ;  /* 0x0000000800007c12 */ /* 0x002fc8000f8ec0ff */
[----:B------:R-:W-:-:S13]  /*4b80*/  ISETP.NE.AND P0, PT, R0, UR8, PT ;  /* 0x0000000800007c0c */ /* 0x000fda000bf05270 */
[----:B------:R-:W-:Y:S05]  /*4b90*/  @P0 BRA `(.L_x_102) ;  /* 0x0000000000580947 */ /* 0x000fea0003800000 */
[----:B------:R-:W1:Y:S02]  /*4ba0*/  LDS R0, [UR6+0x18] ;  /* 0x00001806ff007984 */ /* 0x000e640008000800 */
[----:B-1----:R-:W-:-:S04]  /*4bb0*/  LOP3.LUT R0, R0, UR4, RZ, 0xc0, !PT ;  /* 0x0000000400007c12 */ /* 0x002fc8000f8ec0ff */
[----:B------:R-:W-:-:S13]  /*4bc0*/  ISETP.NE.AND P0, PT, R0, UR4, PT ;  /* 0x0000000400007c0c */ /* 0x000fda000bf05270 */
[----:B------:R-:W-:Y:S05]  /*4bd0*/  @P0 BRA `(.L_x_103) ;  /* 0x00000000003c0947 */ /* 0x000fea0003800000 */
[----:B------:R-:W1:Y:S01]  /*4be0*/  S2R R2, SR_LANEID ;  /* 0x0000000000027919 */ /* 0x000e620000000000 */
[----:B------:R-:W-:Y:S01]  /*4bf0*/  ULOP3.LUT UR8, URZ, UR8, URZ, 0x33, !UPT ;  /* 0x00000008ff087292 */ /* 0x000fe2000f8e33ff */
[----:B------:R-:W-:Y:S02]  /*4c00*/  VOTEU.ANY UR7, UPT, PT ;  /* 0x0000000000077886 */ /* 0x000fe400038e0100 */
[----:B------:R-:W-:-:S03]  /*4c10*/  UFLO.U32 UR7, UR7 ;  /* 0x00000007000772bd */ /* 0x000fc600080e0000 */
[----:B------:R-:W-:-:S04]  /*4c20*/  IMAD.U32 R0, RZ, RZ, UR8 ;  /* 0x00000008ff007e24 */ /* 0x000fc8000f8e00ff */
[----:B------:R2:W3:Y:S02]  /*4c30*/  REDUX UR5, R0 ;  /* 0x00000000000573c4 */ /* 0x0004e40000000000 */
[----:B------:R1:W-:Y:S02]  /*4c40*/  UTCATOMSWS.AND URZ, UR8 ;  /* 0x0000000800ff79e3 */ /* 0x0003e40008000000 */
[----:B-1----:R-:W-:Y:S02]  /*4c50*/  ISETP.EQ.U32.AND P0, PT, R2, UR7, PT ;  /* 0x0000000702007c0c */ /* 0x002fe4000bf02070 */
[----:B--2---:R-:W-:Y:S02]  /*4c60*/  LOP3.LUT R0, RZ, UR4, RZ, 0x33, !PT ;  /* 0x00000004ff007c12 */ /* 0x004fe4000f8e33ff */
[----:B---3--:R-:W-:Y:S02]  /*4c70*/  MOV R2, UR5 ;  /* 0x0000000500027c02 */ /* 0x008fe40008000f00 */
[----:B------:R-:W1:Y:S07]  /*4c80*/  REDUX UR4, R0 ;  /* 0x00000000000473c4 */ /* 0x000e6e0000000000 */
[----:B------:R2:W-:Y:S01]  /*4c90*/  @P0 ATOMS.AND RZ, [UR6+0x14], R2 ;  /* 0x00001402ffff098c */ /* 0x0005e2000a800006 */
[----:B-1----:R-:W-:-:S05]  /*4ca0*/  IMAD.U32 R0, RZ, RZ, UR4 ;  /* 0x00000004ff007e24 */ /* 0x002fca000f8e00ff */
[----:B------:R2:W-:Y:S01]  /*4cb0*/  @P0 ATOMS.AND RZ, [UR6+0x18], R0 ;  /* 0x00001800ffff098c */ /* 0x0005e2000a800006 */
[----:B------:R-:W-:Y:S05]  /*4cc0*/  BRA `(.L_x_104) ;  /* 0x0000000000147947 */ /* 0x000fea0003800000 */
.L_x_103:
[----:B------:R-:W-:Y:S02]  /*4cd0*/  MOV R2, 0x4cf0 ;  /* 0x00004cf000027802 */ /* 0x000fe40000000f00 */
[----:B---345:R-:W-:Y:S05]  /*4ce0*/  CALL.REL.NOINC `($__internal_0_$__cuda_sm10x_tcgen05_guardrail_trap_col_being_dealloced_not_returned_by_alloc) ;  /* 0x0000003800fc7944 */ /* 0x038fea0003c00000 */
[----:B------:R-:W-:Y:S05]  /*4cf0*/  BRA `(.L_x_104) ;  /* 0x0000000000087947 */ /* 0x000fea0003800000 */
.L_x_102:
[----:B------:R-:W-:Y:S02]  /*4d00*/  MOV R2, 0x4d20 ;  /* 0x00004d2000027802 */ /* 0x000fe40000000f00 */
[----:B---345:R-:W-:Y:S05]  /*4d10*/  CALL.REL.NOINC `($__internal_2_$__cuda_sm10x_tcgen05_guardrail_trap_unallocated_columns_being_dealloced) ;  /* 0x0000003c00087944 */ /* 0x038fea0003c00000 */
.L_x_104:
[----:B------:R-:W-:Y:S01]  /*4d20*/  NOP ;  /* 0x0000000000007918 */ /* 0x000fe20000000000 */
[----:B----4-:R-:W-:Y:S05]  /*4d30*/  EXIT ;  /* 0x000000000000794d */ /* 0x010fea0003800000 */
.L_x_75:
[----:B------:R-:W-:-:S09]  /*4d40*/  UISETP.NE.OR UP5, UPT, UR10, 0x3, !UP5 ;  /* 0x000000030a00788c */ /* 0x000fd2000efa5670 */
[----:B------:R-:W-:Y:S05]  /*4d50*/  BRA.U UP5, `(.L_x_105) ;  /* 0x0000000d05107547 */ /* 0x000fea000b800000 */
[----:B------:R-:W1:Y:S01]  /*4d60*/  LDC R0, c[0x0][0xb30] ;  /* 0x0002cc00ff007b82 */ /* 0x000e620000000800 */
[----:B------:R-:W2:Y:S01]  /*4d70*/  LDCU.64 UR8, c[0x0][0x888] ;  /* 0x00011100ff0877ac */ /* 0x000ea20008000a00 */
[----:B------:R-:W-:Y:S02]  /*4d80*/  HFMA2 R25, -RZ, RZ, 0, 0 ;  /* 0x00000000ff197431 */ /* 0x000fe400000001ff */
[----:B------:R-:W-:Y:S01]  /*4d90*/  IMAD.MOV.U32 R27, RZ, RZ, 0x1 ;  /* 0x00000001ff1b7424 */ /* 0x000fe200078e00ff */
[----:B------:R-:W-:Y:S01]  /*4da0*/  MOV R23, 0x2000 ;  /* 0x0000200000177802 */ /* 0x000fe20000000f00 */
[----:B------:R-:W3:Y:S01]  /*4db0*/  LDCU.64 UR4, c[0x0][0x890] ;  /* 0x00011200ff0477ac */ /* 0x000ee20008000a00 */
[----:B------:R-:W-:Y:S01]  /*4dc0*/  IMAD.MOV.U32 R26, RZ, RZ, RZ ;  /* 0x000000ffff1a7224 */ /* 0x000fe200078e00ff */
[----:B------:R-:W4:Y:S01]  /*4dd0*/  LDC R22, c[0x0][0x370] ;  /* 0x0000dc00ff167b82 */ /* 0x000f220000000800 */
[----:B------:R-:W-:Y:S01]  /*4de0*/  UMOV UR6, 0x400 ;  /* 0x0000040000067882 */ /* 0x000fe20000000000 */
[----:B------:R-:W-:-:S02]  /*4df0*/  UPLOP3.LUT UP1, UPT, UPT, UPT, UPT, 0x40, 0x4 ;  /* 0x000000000004789c */ /* 0x000fc40003f2e870 */
[----:B------:R-:W-:Y:S01]  /*4e00*/  ULEA UR6, UR37, UR6, 0x18 ;  /* 0x0000000625067291 */ /* 0x000fe2000f8ec0ff */
[----:B------:R-:W-:-:S03]  /*4e10*/  UMOV UR15, URZ ;  /* 0x000000ff000f7c82 */ /* 0x000fc60008000000 */
[----:B------:R-:W4:Y:S01]  /*4e20*/  LDC R3, c[0x0][0xb0c] ;  /* 0x0002c300ff037b82 */ /* 0x000f220000000800 */
[----:B--2---:R-:W-:Y:S02]  /*4e30*/  UISETP.NE.U32.AND UP2, UPT, UR8, URZ, UPT ;  /* 0x000000ff0800728c */ /* 0x004fe4000bf45070 */
[----:B---3--:R-:W-:-:S05]  /*4e40*/  UISETP.NE.U32.AND UP3, UPT, UR4, URZ, UPT ;  /* 0x000000ff0400728c */ /* 0x008fca000bf65070 */
[----:B------:R-:W2:Y:S01]  /*4e50*/  LDC R20, c[0x0][0xb20] ;  /* 0x0002c800ff147b82 */ /* 0x000ea20000000800 */
[----:B-1----:R-:W-:Y:S01]  /*4e60*/  ISETP.NE.AND P1, PT, R0, 0x1, PT ;  /* 0x000000010000780c */ /* 0x002fe20003f25270 */
[----:B------:R-:W-:Y:S02]  /*4e70*/  UISETP.NE.AND.EX UP2, UPT, UR9, URZ, UPT, UP2 ;  /* 0x000000ff0900728c */ /* 0x000fe4000bf45320 */
[----:B------:R-:W-:-:S04]  /*4e80*/  UISETP.NE.AND.EX UP3, UPT, UR5, URZ, UPT, UP3 ;  /* 0x000000ff0500728c */ /* 0x000fc8000bf65330 */
[----:B------:R-:W1:Y:S08]  /*4e90*/  LDC.64 R28, c[0x0][0x348] ;  /* 0x0000d200ff1c7b82 */ /* 0x000e700000000a00 */
[----:B------:R-:W3:Y:S08]  /*4ea0*/  LDC.64 R14, c[0x0][0xb10] ;  /* 0x0002c400ff0e7b82 */ /* 0x000ef00000000a00 */
[----:B------:R-:W1:Y:S08]  /*4eb0*/  LDC.64 R6, c[0x0][0xb18] ;  /* 0x0002c600ff067b82 */ /* 0x000e700000000a00 */
[----:B------:R-:W1:Y:S08]  /*4ec0*/  LDC.64 R4, c[0x0][0xb28] ;  /* 0x0002ca00ff047b82 */ /* 0x000e700000000a00 */
[----:B--2-4-:R-:W1:Y:S02]  /*4ed0*/  LDC R21, c[0x0][0x374] ;  /* 0x0000dd00ff157b82 */ /* 0x014e640000000800 */
.L_x_113:
[C---:B------:R-:W-:Y:S02]  /*4ee0*/  LEA R0, R26.reuse, UR6, 0x3 ;  /* 0x000000061a007c11 */ /* 0x040fe4000f8e18ff */
[----:B------:R-:W-:Y:S02]  /*4ef0*/  SHF.L.U32 R2, R25, 0x1f, RZ ;  /* 0x0000001f19027819 */ /* 0x000fe400000006ff */
[----:B------:R-:W-:Y:S02]  /*4f00*/  LEA R16, R26, UR6, 0x4 ;  /* 0x000000061a107c11 */ /* 0x000fe4000f8e20ff */
[----:B--2---:R-:W2:Y:S02]  /*4f10*/  SYNCS.PHASECHK.TRANS64.TRYWAIT P0, [R0+URZ+0x1a0], R2 ;  /* 0x0001a002000075a7 */ /* 0x004ea400080011ff */
[----:B--2---:R-:W-:Y:S05]  /*4f20*/  @!P0 BRA `(.L_x_106) ;  /* 0x0000003400d48947 */ /* 0x004fea0003800000 */
.L_x_208:
[----:B------:R-:W-:Y:S01]  /*4f30*/  ISETP.GE.AND P0, PT, R40, 0x1, PT ;  /* 0x000000012800780c */ /* 0x000fe20003f06270 */
[----:B------:R-:W4:Y:S01]  /*4f40*/  LDS.128 R16, [R16+0x230] ;  /* 0x0002300010107984 */ /* 0x000f220000000c00 */
[----:B------:R-:W-:Y:S01]  /*4f50*/  ISETP.NE.U32.AND P4, PT, RZ, UR4, PT ;  /* 0x00000004ff007c0c */ /* 0x000fe2000bf85070 */
[----:B--2---:R-:W-:Y:S03]  /*4f60*/  VIADD R0, R0, 0x1b0 ;  /* 0x000001b000007836 */ /* 0x004fe60000000000 */
[----:B------:R-:W-:Y:S01]  /*4f70*/  ISETP.NE.AND.EX P4, PT, RZ, UR5, PT, P4 ;  /* 0x00000005ff007c0c */ /* 0x000fe2000bf85340 */
[----:B------:R-:W-:Y:S01]  /*4f80*/  @!PT LDS RZ, [RZ] ;  /* 0x00000000fffff984 */ /* 0x000fe20000000800 */
[----:B------:R-:W-:Y:S01]  /*4f90*/  @!PT LDS RZ, [RZ] ;  /* 0x00000000fffff984 */ /* 0x000fe20000000800 */
[----:B------:R-:W-:Y:S01]  /*4fa0*/  @!PT LDS RZ, [RZ] ;  /* 0x00000000fffff984 */ /* 0x000fe20000000800 */
[----:B------:R-:W-:Y:S01]  /*4fb0*/  @!PT LDS RZ, [RZ] ;  /* 0x00000000fffff984 */ /* 0x000fe20000000800 */
[----:B------:R2:W-:Y:S06]  /*4fc0*/  MEMBAR.ALL.CTA ;  /* 0x0000000000007992 */ /* 0x0005ec0000008000 */
[----:B--2---:R-:W2:Y:S01]  /*4fd0*/  FENCE.VIEW.ASYNC.S ;  /* 0x00000000000073c6 */ /* 0x004ea20000000000 */
[----:B------:R-:W-:Y:S04]  /*4fe0*/  PRMT R0, RZ, 0x654, R0 ;  /* 0x00000654ff007816 */ /* 0x000fe80000000000 */
[----:B--2---:R2:W-:Y:S01]  /*4ff0*/  SYNCS.ARRIVE.TRANS64.RED.A1T0 RZ, [R0+URZ], RZ ;  /* 0x000000ff00ff79a7 */ /* 0x0045e200081004ff */
[----:B----4-:R-:W-:Y:S11]  /*5000*/  LOP3.LUT P3, RZ, R18, 0x1, RZ, 0xc0, !PT ;  /* 0x0000000112ff7812 */ /* 0x010ff6000786c0ff */
[----:B------:R-:W-:Y:S02]  /*5010*/  @!UPT UIADD3 URZ, UPT, UPT, URZ, URZ, URZ ;  /* 0x000000fffffff290 */ /* 0x000fe4000fffe0ff */
[----:B------:R-:W-:Y:S02]  /*5020*/  @P3 MOV R11, R16 ;  /* 0x00000010000b3202 */ /* 0x000fe40000000f00 */
[----:B------:R-:W-:Y:S01]  /*5030*/  @P3 LOP3.LUT R10, R17, 0xffff, RZ, 0xc0, !PT ;  /* 0x0000ffff110a3812 */ /* 0x000fe200078ec0ff */
[----:B--2---:R-:W-:Y:S06]  /*5040*/  @!P0 BRA `(.L_x_107) ;  /* 0x0000000000a48947 */ /* 0x004fec0003800000 */
[-C--:B-1----:R-:W-:Y:S01]  /*5050*/  IMAD.HI.U32 R0, R21, R7.reuse, RZ ;  /* 0x0000000715007227 */ /* 0x082fe200078e00ff */
[----:B------:R-:W-:Y:S02]  /*5060*/  ISETP.NE.AND P0, PT, R6, 0x1, PT ;  /* 0x000000010600780c */ /* 0x000fe40003f05270 */
[----:B------:R-:W-:Y:S01]  /*5070*/  ISETP.NE.AND P2, PT, R40, 0x1, PT ;  /* 0x000000012800780c */ /* 0x000fe20003f45270 */
[----:B---3--:R-:W-:Y:S01]  /*5080*/  IMAD.HI.U32 R9, R22, R14, RZ ;  /* 0x0000000e16097227 */ /* 0x008fe200078e00ff */
[----:B------:R-:W-:Y:S02]  /*5090*/  SHF.R.U32.HI R0, RZ, R20, R0 ;  /* 0x00000014ff007219 */ /* 0x000fe40000011600 */
[----:B------:R-:W-:Y:S01]  /*50a0*/  ISETP.NE.AND P5, PT, R3, 0x1, PT ;  /* 0x000000010300780c */ /* 0x000fe20003fa5270 */
[----:B------:R-:W-:Y:S01]  /*50b0*/  IMAD.HI.U32 R13, R10, R7, RZ ;  /* 0x000000070a0d7227 */ /* 0x000fe200078e00ff */
[----:B------:R-:W-:Y:S02]  /*50c0*/  SHF.R.U32.HI R9, RZ, R15, R9 ;  /* 0x0000000fff097219 */ /* 0x000fe40000011609 */
[----:B------:R-:W-:Y:S01]  /*50d0*/  SEL R0, R21, R0, !P0 ;  /* 0x0000000015007207 */ /* 0x000fe20004000000 */
[----:B------:R-:W-:Y:S01]  /*50e0*/  IMAD.HI.U32 R12, R11, R14, RZ ;  /* 0x0000000e0b0c7227 */ /* 0x000fe200078e00ff */
[----:B------:R-:W-:Y:S03]  /*50f0*/  SEL R9, R22, R9, !P5 ;  /* 0x0000000916097207 */ /* 0x000fe60006800000 */
[-C--:B------:R-:W-:Y:S01]  /*5100*/  IMAD.HI.U32 R8, R0, R4.reuse, RZ ;  /* 0x0000000400087227 */ /* 0x080fe200078e00ff */
[----:B------:R-:W-:Y:S03]  /*5110*/  SHF.R.U32.HI R12, RZ, R15, R12 ;  /* 0x0000000fff0c7219 */ /* 0x000fe6000001160c */
[----:B------:R-:W-:Y:S01]  /*5120*/  IMAD.HI.U32 R2, R9, R4, RZ ;  /* 0x0000000409027227 */ /* 0x000fe200078e00ff */
[-C--:B------:R-:W-:Y:S02]  /*5130*/  @P2 SHF.R.U32.HI R0, RZ, R5.reuse, R8 ;  /* 0x00000005ff002219 */ /* 0x080fe40000011608 */
[----:B------:R-:W-:Y:S02]  /*5140*/  SHF.R.U32.HI R8, RZ, R20, R13 ;  /* 0x00000014ff087219 */ /* 0x000fe4000001160d */
[----:B------:R-:W-:Y:S01]  /*5150*/  @P2 SHF.R.U32.HI R9, RZ, R5, R2 ;  /* 0x00000005ff092219 */ /* 0x000fe20000011602 */
[----:B------:R-:W-:Y:S01]  /*5160*/  IMAD R0, R40, R0, RZ ;  /* 0x0000000028007224 */ /* 0x000fe200078e02ff */
[----:B------:R-:W-:Y:S02]  /*5170*/  SEL R8, R10, R8, !P0 ;  /* 0x000000080a087207 */ /* 0x000fe40004000000 */
[----:B------:R-:W-:Y:S01]  /*5180*/  SEL R2, R11, R12, !P5 ;  /* 0x0000000c0b027207 */ /* 0x000fe20006800000 */
[----:B------:R-:W-:Y:S01]  /*5190*/  IMAD R12, R40, R9, RZ ;  /* 0x00000009280c7224 */ /* 0x000fe200078e02ff */
[C---:B------:R-:W-:Y:S01]  /*51a0*/  ISETP.GE.AND P0, PT, R8.reuse, R0, PT ;  /* 0x000000000800720c */ /* 0x040fe20003f06270 */
[----:B------:R-:W-:Y:S03]  /*51b0*/  IMAD.HI.U32 R0, R8, R4, RZ ;  /* 0x0000000408007227 */ /* 0x000fe600078e00ff */
[----:B------:R-:W-:Y:S02]  /*51c0*/  ISETP.GE.OR P0, PT, R2, R12, P0 ;  /* 0x0000000c0200720c */ /* 0x000fe40000706670 */
[-C--:B------:R-:W-:Y:S04]  /*51d0*/  SHF.R.U32.HI R0, RZ, R5.reuse, R0 ;  /* 0x00000005ff007219 */ /* 0x080fe80000011600 */
[----:B------:R-:W-:Y:S05]  /*51e0*/  SEL R13, R8, R0, !P2 ;  /* 0x00000000080d7207 */ /* 0x000fea0005000000 */
[----:B------:R-:W-:Y:S02]  /*51f0*/  IMAD.MOV R12, RZ, RZ, -R13 ;  /* 0x000000ffff0c7224 */ /* 0x000fe400078e0a0d */
[----:B------:R-:W-:Y:S04]  /*5200*/  @!P0 IMAD.HI.U32 R0, R2, R4, RZ ;  /* 0x0000000402008227 */ /* 0x000fe800078e00ff */
[----:B------:R-:W-:Y:S01]  /*5210*/  IMAD R12, R40, R12, R8 ;  /* 0x0000000c280c7224 */ /* 0x000fe200078e0208 */
[----:B------:R-:W-:Y:S04]  /*5220*/  @!P0 SHF.R.U32.HI R0, RZ, R5, R0 ;  /* 0x00000005ff008219 */ /* 0x000fe80000011600 */
[----:B------:R-:W-:Y:S04]  /*5230*/  @!P0 SEL R0, R2, R0, !P2 ;  /* 0x0000000002008207 */ /* 0x000fe80005000000 */
[----:B------:R-:W-:Y:S01]  /*5240*/  @!P0 IADD3 R13, PT, PT, R13, -R0, RZ ;  /* 0x800000000d0d8210 */ /* 0x000fe20007ffe0ff */
[----:B------:R-:W-:Y:S01]  /*5250*/  @!P0 IMAD R0, R9, R12, R0 ;  /* 0x0000000c09008224 */ /* 0x000fe200078e0200 */
[----:B------:R-:W-:Y:S01]  /*5260*/  IADD3 R9, PT, PT, -R8, RZ, RZ ;  /* 0x000000ff08097210 */ /* 0x000fe20007ffe1ff */
[--C-:B------:R-:W-:Y:S02]  /*5270*/  IMAD.MOV R12, RZ, RZ, -R2.reuse ;  /* 0x000000ffff0c7224 */ /* 0x100fe400078e0a02 */
[----:B------:R-:W-:Y:S02]  /*5280*/  @!P0 IMAD R8, R13, R40, R2 ;  /* 0x000000280d088224 */ /* 0x000fe400078e0202 */
[----:B------:R-:W-:Y:S02]  /*5290*/  @!P0 IMAD.MOV.U32 R2, RZ, RZ, R0 ;  /* 0x000000ffff028224 */ /* 0x000fe400078e0000 */
[----:B------:R-:W-:Y:S02]  /*52a0*/  IMAD R11, R3, R12, R11 ;  /* 0x0000000c030b7224 */ /* 0x000fe400078e020b */
[----:B------:R-:W-:Y:S02]  /*52b0*/  IMAD R10, R6, R9, R10 ;  /* 0x00000009060a7224 */ /* 0x000fe400078e020a */
[----:B------:R-:W-:Y:S02]  /*52c0*/  IMAD R11, R2, R3, R11 ;  /* 0x00000003020b7224 */ /* 0x000fe400078e020b */
[----:B------:R-:W-:Y:S02]  /*52d0*/  IMAD R10, R8, R6, R10 ;  /* 0x00000006080a7224 */ /* 0x000fe400078e020a */
.L_x_107:
[----:B------:R-:W-:Y:S05]  /*52e0*/  BRA.U UP1, `(.L_x_108) ;  /* 0x0000000101107547 */ /* 0x000fea000b800000 */
[----:B------:R-:W-:Y:S04]  /*52f0*/  MOV R2, UR7 ;  /* 0x0000000700027c02 */ /* 0x000fe80008000f00 */
[----:B------:R-:W-:Y:S04]  /*5300*/  SHF.L.U32 R2, R2, 0x1f, RZ ;  /* 0x0000001f02027819 */ /* 0x000fe800000006ff */
[----:B------:R-:W2:Y:S02]  /*5310*/  SYNCS.PHASECHK.TRANS64.TRYWAIT P0, [UR6+0x198], R2 ;  /* 0x00019802ff0075a7 */ /* 0x000ea40008001106 */
[----:B--2---:R-:W-:Y:S05]  /*5320*/  @!P0 BRA `(.L_x_109) ;  /* 0x0000003000e88947 */ /* 0x004fea0003800000 */
.L_x_108:
[----:B------:R-:W-:Y:S05]  /*5330*/  BRA.U !UP3, `(.L_x_110) ;  /* 0x000000010b347547 */ /* 0x000fea000b800000 */
[----:B------:R-:W-:Y:S01]  /*5340*/  UPLOP3.LUT UP0, UPT, UPT, UPT, UP2, 0x80, 0x8 ;  /* 0x000000000008789c */ /* 0x000fe20003f0f020 */
[----:B--2---:R-:W-:Y:S02]  /*5350*/  HFMA2 R0, -RZ, RZ, 0, 5.9604644775390625e-08 ;  /* 0x00000001ff007431 */ /* 0x004fe400000001ff */
[----:B------:R-:W-:Y:S03]  /*5360*/  IMAD.MOV.U32 R98, RZ, RZ, 0x1 ;  /* 0x00000001ff627424 */ /* 0x000fe600078e00ff */
[----:B------:R-:W-:Y:S05]  /*5370*/  PLOP3.LUT P0, PT, PT, PT, UP0, 0x80, 0x8 ;  /* 0x000000000008781c */ /* 0x000fea0003f0f008 */
[----:B------:R-:W2:Y:S01]  /*5380*/  @UP0 LDCU.64 UR10, c[0x0][0x888] ;  /* 0x00011100ff0a07ac */ /* 0x000ea20008000a00 */
[----:B------:R-:W-:Y:S07]  /*5390*/  @UP0 UIMAD UR8, UR36, UR4, URZ ;  /* 0x00000004240802a4 */ /* 0x000fee000f8e02ff */
[----:B------:R-:W-:Y:S01]  /*53a0*/  @!P0 PRMT R98, R0, 0x7610, R98 ;  /* 0x0000761000628816 */ /* 0x000fe20000000062 */
[----:B--2---:R-:W-:Y:S03]  /*53b0*/  @UP0 UIMAD.WIDE UR10, UR8, 0x4, UR10 ;  /* 0x00000004080a08a5 */ /* 0x004fe6000f8e020a */
[----:B------:R-:W2:Y:S03]  /*53c0*/  @!UP0 LDCU UR8, c[0x0][0x880] ;  /* 0x00011000ff0887ac */ /* 0x000ea60008000800 */
[----:B-----5:R-:W-:Y:S01]  /*53d0*/  IMAD.U32 R48, RZ, RZ, UR10 ;  /* 0x0000000aff307e24 */ /* 0x020fe2000f8e00ff */
[----:B------:R-:W-:Y:S05]  /*53e0*/  MOV R49, UR11 ;  /* 0x0000000b00317c02 */ /* 0x000fea0008000f00 */
[----:B------:R4:W5:Y:S02]  /*53f0*/  @P0 LDG.E R48, desc[UR40][R48.64] ;  /* 0x0000002830300981 */ /* 0x000964000c1e1900 */
[----:B--2-4-:R-:W-:Y:S07]  /*5400*/  @!P0 IMAD.U32 R48, RZ, RZ, UR8 ;  /* 0x00000008ff308e24 */ /* 0x014fee000f8e00ff */
.L_x_110:
[----:B-----5:R-:W-:Y:S01]  /*5410*/  @!P4 FSETP.EQ.AND P5, PT, R48, RZ, PT ;  /* 0x000000ff3000c20b */ /* 0x020fe20003fa2000 */
[----:B------:R-:W-:Y:S01]  /*5420*/  @!UPT UIADD3 URZ, UPT, UPT, URZ, URZ, URZ ;  /* 0x000000fffffff290 */ /* 0x000fe2000fffe0ff */
[----:B------:R-:W-:Y:S11]  /*5430*/  @!P4 BRA `(.L_x_111) ;  /* 0x000000000014c947 */ /* 0x000ff60003800000 */
[----:B------:R-:W-:Y:S02]  /*5440*/  LOP3.LUT P0, RZ, R98, 0xff, RZ, 0xc0, !PT ;  /* 0x000000ff62ff7812 */ /* 0x000fe4000780c0ff */
[----:B------:R-:W-:Y:S04]  /*5450*/  PLOP3.LUT P5, PT, PT, PT, UP0, 0x80, 0x8 ;  /* 0x000000000008781c */ /* 0x000fe80003faf008 */
[----:B------:R-:W-:Y:S07]  /*5460*/  PLOP3.LUT P5, PT, P5, PT, PT, 0x8, 0x80 ;  /* 0x000000000080781c */ /* 0x000fee0002fae170 */
[----:B------:R-:W-:Y:S11]  /*5470*/  @P0 FSETP.EQ.AND P5, PT, R48, RZ, PT ;  /* 0x000000ff3000020b */ /* 0x000ff60003fa2000 */
[----:B------:R-:W-:Y:S02]  /*5480*/  @!UPT UIADD3 URZ, UPT, UPT, URZ, URZ, URZ ;  /* 0x000000fffffff290 */ /* 0x000fe4000fffe0ff */
.L_x_111:
[----:B------:R-:W4:Y:S01]  /*5490*/  LDC.64 R8, c[0x0][0xb10] ;  /* 0x0002c400ff087b82 */ /* 0x000f220000000a00 */
[----:B------:R-:W-:Y:S01]  /*54a0*/  ULEA UR13, UR15, UR6, 0x3 ;  /* 0x000000060f0d7291 */ /* 0x000fe2000f8e18ff */
[----:B------:R-:W-:Y:S01]  /*54b0*/  SHF.L.U32 R30, R27, 0x1f, RZ ;  /* 0x0000001f1b1e7819 */ /* 0x000fe200000006ff */
[----:B------:R-:W-:Y:S01]  /*54c0*/  VIADD R26, R26, 0x1 ;  /* 0x000000011a1a7836 */ /* 0x000fe20000000000 */
[----:B------:R-:W-:Y:S04]  /*54d0*/  @P3 SHF.R.U32.HI R24, RZ, 0x10, R17 ;  /* 0x00000010ff183819 */ /* 0x000fe80000011611 */
[----:B------:R-:W5:Y:S02]  /*54e0*/  LDC.64 R12, c[0x0][0xb18] ;  /* 0x0002c600ff0c7b82 */ /* 0x000f640000000a00 */
[----:B------:R-:W1:Y:S01]  /*54f0*/  SYNCS.PHASECHK.TRANS64.TRYWAIT P4, [UR13+0x180], R30 ;  /* 0x0001801eff0075a7 */ /* 0x000e62000808110d */
[C---:B----4-:R-:W-:Y:S05]  /*5500*/  @!P1 IMAD.HI.U32 R8, R11.reuse, R8, RZ ;  /* 0x000000080b089227 */ /* 0x050fea00078e00ff */
[----:B--2---:R-:W2:Y:S01]  /*5510*/  @!P1 LDC R0, c[0x0][0xb20] ;  /* 0x0002c800ff009b82 */ /* 0x004ea20000000800 */
[----:B------:R-:W-:Y:S01]  /*5520*/  @!P1 SHF.R.U32.HI R8, RZ, R9, R8 ;  /* 0x00000009ff089219 */ /* 0x000fe20000011608 */
[----:B-----5:R-:W-:Y:S01]  /*5530*/  @!P1 IMAD.HI.U32 R13, R10, R13, RZ ;  /* 0x0000000d0a0d9227 */ /* 0x020fe200078e00ff */
[----:B------:R-:W-:Y:S05]  /*5540*/  @!P1 ISETP.NE.AND P0, PT, R12, 0x1, PT ;  /* 0x000000010c00980c */ /* 0x000fea0003f05270 */
[----:B------:R-:W4:Y:S01]  /*5550*/  @!P1 LDC R2, c[0x0][0xb0c] ;  /* 0x0002c300ff029b82 */ /* 0x000f220000000800 */
[----:B--2---:R-:W-:Y:S02]  /*5560*/  @!P1 SHF.R.U32.HI R0, RZ, R0, R13 ;  /* 0x00000000ff009219 */ /* 0x004fe4000001160d */
[----:B----4-:R-:W-:Y:S02]  /*5570*/  @!P1 ISETP.NE.AND P2, PT, R2, 0x1, PT ;  /* 0x000000010200980c */ /* 0x010fe40003f45270 */
[----:B------:R-:W-:Y:S02]  /*5580*/  @!P1 SEL R9, R10, R0, !P0 ;  /* 0x000000000a099207 */ /* 0x000fe40004000000 */
[----:B------:R-:W-:Y:S02]  /*5590*/  ELECT P0, URZ, PT ;  /* 0x0000000000ff782f */ /* 0x000fe40003800000 */
[----:B------:R-:W-:Y:S05]  /*55a0*/  @!P1 SEL R8, R11, R8, !P2 ;  /* 0x000000080b089207 */ /* 0x000fea0005000000 */
[----:B------:R-:W-:Y:S02]  /*55b0*/  @!P1 IMAD.IADD R0, R9, 0x1, -R8 ;  /* 0x0000000109009824 */ /* 0x000fe400078e0a08 */
[----:B------:R-:W-:Y:S02]  /*55c0*/  @!P1 IMAD.IADD R8, R8, 0x1, -R9 ;  /* 0x0000000108089824 */ /* 0x000fe400078e0a09 */
[----:B------:R-:W-:Y:S02]  /*55d0*/  @!P1 IMAD R11, R0, R2, R11 ;  /* 0x00000002000b9224 */ /* 0x000fe400078e020b */
[----:B------:R-:W-:Y:S01]  /*55e0*/  @!P1 IMAD R10, R8, R12, R10 ;  /* 0x0000000c080a9224 */ /* 0x000fe200078e020a */
[----:B-1----:R-:W-:Y:S06]  /*55f0*/  @!P4 BRA `(.L_x_112) ;  /* 0x00000030004cc947 */ /* 0x002fec0003800000 */
.L_x_211:
[----:B------:R-:W-:Y:S01]  /*5600*/  PLOP3.LUT P5, PT, P5, P0, PT, 0xf2, 0x2f ;  /* 0x00000000002f781c */ /* 0x000fe20002fa1e72 */
[----:B------:R-:W-:Y:S01]  /*5610*/  UMOV UR16, 0x0 ;  /* 0x0000000000107882 */ /* 0x000fe20000000000 */
[----:B------:R-:W-:Y:S01]  /*5620*/  UMOV UR17, 0x10000000 ;  /* 0x1000000000117882 */ /* 0x000fe20000000000 */
[----:B------:R-:W-:Y:S01]  /*5630*/  UMOV UR12, UR36 ;  /* 0x00000024000c7c82 */ /* 0x000fe20008000000 */
[----:B------:R-:W-:Y:S09]  /*5640*/  @P3 R2UR UR36, R24 ;  /* 0x00000000182432ca */ /* 0x000ff200000e0000 */
[----:B------:R-:W-:Y:S01]  /*5650*/  @!P5 IADD3 R2, P0, PT, R28, 0x580, RZ ;  /* 0x000005801c02d810 */ /* 0x000fe20007f1e0ff */
[----:B------:R-:W-:Y:S01]  /*5660*/  @!P5 IMAD.SHL.U32 R97, R97, 0x20, RZ ;  /* 0x000000206161d824 */ /* 0x000fe200078e00ff */
[----:B------:R-:W-:Y:S01]  /*5670*/  VOTEU.ALL UP1, P5 ;  /* 0x0000000000ff7886 */ /* 0x000fe20002820000 */
[----:B------:R-:W-:Y:S01]  /*5680*/  @!P5 IMAD.SHL.U32 R96, R96, 0x80, RZ ;  /* 0x000000806060d824 */ /* 0x000fe200078e00ff */
[----:B------:R-:W-:Y:S01]  /*5690*/  @!P5 R2UR UR9, R2 ;  /* 0x000000000209d2ca */ /* 0x000fe200000e0000 */
[----:B-1----:R-:W-:Y:S01]  /*56a0*/  @!P5 IMAD.X R0, RZ, RZ, R29, P0 ;  /* 0x000000ffff00d224 */ /* 0x002fe200000e061d */
[----:B------:R-:W-:Y:S01]  /*56b0*/  @!P5 R2UR UR10, R97 ;  /* 0x00000000610ad2ca */ /* 0x000fe200000e0000 */
[----:B------:R-:W-:Y:S01]  /*56c0*/  @!UP1 ULEA UR14, UR15, UR6, 0xd ;  /* 0x000000060f0e9291 */ /* 0x000fe2000f8e68ff */
[----:B------:R-:W-:Y:S01]  /*56d0*/  @!P5 R2UR UR11, R96 ;  /* 0x00000000600bd2ca */ /* 0x000fe200000e0000 */
[----:B------:R-:W-:Y:S01]  /*56e0*/  UIADD3 UR15, UPT, UPT, UR15, 0x1, URZ ;  /* 0x000000010f0f7890 */ /* 0x000fe2000fffe0ff */
[----:B------:R-:W-:Y:S01]  /*56f0*/  @!P5 R2UR UR8, R0 ;  /* 0x000000000008d2ca */ /* 0x000fe200000e0000 */
[----:B------:R-:W-:Y:S01]  /*5700*/  IMAD.IADD R97, R10, 0x1, R94 ;  /* 0x000000010a617824 */ /* 0x000fe200078e025e */
[C---:B------:R-:W-:Y:S01]  /*5710*/  ISETP.NE.AND P0, PT, R26.reuse, 0x2, PT ;  /* 0x000000021a00780c */ /* 0x040fe20003f05270 */
[----:B------:R-:W-:Y:S03]  /*5720*/  IMAD.IADD R96, R11, 0x1, R95 ;  /* 0x000000010b607824 */ /* 0x000fe600078e025f */
[----:B------:R-:W-:Y:S01]  /*5730*/  SEL R0, RZ, 0x1, P0 ;  /* 0x00000001ff007807 */ /* 0x000fe20000000000 */
[----:B------:R-:W-:Y:S01]  /*5740*/  IMAD.U32 R8, RZ, RZ, UR9 ;  /* 0x00000009ff087e24 */ /* 0x000fe2000f8e00ff */
[----:B------:R-:W-:Y:S01]  /*5750*/  UIADD3 UR9, UPT, UPT, UR13, 0x170, URZ ;  /* 0x000001700d097890 */ /* 0x000fe2000fffe0ff */
[----:B------:R-:W-:Y:S02]  /*5760*/  SEL R26, R26, RZ, P0 ;  /* 0x000000ff1a1a7207 */ /* 0x000fe40000000000 */
[----:B------:R-:W-:Y:S02]  /*5770*/  LOP3.LUT R25, R25, R0, RZ, 0x3c, !PT ;  /* 0x0000000019197212 */ /* 0x000fe400078e3cff */
[----:B------:R-:W-:Y:S01]  /*5780*/  IMAD.U32 R9, RZ, RZ, UR8 ;  /* 0x00000008ff097e24 */ /* 0x000fe2000f8e00ff */
[----:B------:R-:W-:Y:S01]  /*5790*/  @!P5 R2UR UR18, R8 ;  /* 0x000000000812d2ca */ /* 0x000fe200000e0000 */
[----:B------:R-:W-:Y:S01]  /*57a0*/  @!UP1 UIADD3 UR8, UPT, UPT, UR14, 0x400, URZ ;  /* 0x000004000e089890 */ /* 0x000fe2000fffe0ff */
[----:B------:R-:W-:Y:S02]  /*57b0*/  VOTEU.ALL UP1, P5 ;  /* 0x0000000000ff7886 */ /* 0x000fe40002820000 */
[----:B------:R-:W-:Y:S01]  /*57c0*/  @!P5 R2UR UR19, R9 ;  /* 0x000000000913d2ca */ /* 0x000fe200000e0000 */
[----:B------:R-:W-:Y:S11]  /*57d0*/  UPRMT UR14, UR37, 0x654, UR9 ;  /* 0x00000654250e7896 */ /* 0x000ff60008000009 */
[----:B------:R-:W-:Y:S01]  /*57e0*/  @!UPT UIADD3 URZ, UPT, UPT, URZ, URZ, URZ ;  /* 0x000000fffffff290 */ /* 0x000fe2000fffe0ff */
[----:B------:R2:W-:Y:S01]  /*57f0*/  @!UP1 UTMALDG.3D [UR8], [UR18], desc[UR16] ;  /* 0x00001008120095b4 */ /* 0x0005e20008011000 */
[----:B------:R2:W-:Y:S01]  /*5800*/  @!P5 SYNCS.ARRIVE.TRANS64.RED.A0TR RZ, [UR13+0x170], R23 ;  /* 0x00017017ffffd9a7 */ /* 0x0005e2000830040d */
[----:B------:R-:W-:Y:S04]  /*5810*/  UISETP.NE.AND UP1, UPT, UR15, 0x2, UPT ;  /* 0x000000020f00788c */ /* 0x000fe8000bf25270 */
[----:B------:R-:W-:Y:S02]  /*5820*/  USEL UR13, URZ, 0x1, UP1 ;  /* 0x00000001ff0d7887 */ /* 0x000fe40008800000 */
[----:B------:R-:W-:Y:S02]  /*5830*/  USEL UR15, UR15, URZ, UP1 ;  /* 0x000000ff0f0f7287 */ /* 0x000fe40008800000 */
[----:B------:R-:W-:Y:S02]  /*5840*/  UPLOP3.LUT UP1, UPT, UPT, UPT, UPT, 0x80, 0x8 ;  /* 0x000000000008789c */ /* 0x000fe40003f2f070 */
[----:B------:R-:W-:Y:S01]  /*5850*/  LOP3.LUT R27, R27, UR13, RZ, 0x3c, !PT ;  /* 0x0000000d1b1b7c12 */ /* 0x000fe2000f8e3cff */
[----:B------:R-:W-:Y:S01]  /*5860*/  SYNCS.ARRIVE.TRANS64.RED.A1T0 RZ, [UR14], RZ ;  /* 0x000000ffffff79a7 */ /* 0x000fe2000810040e */
[----:B------:R-:W-:Y:S07]  /*5870*/  @P3 BRA `(.L_x_113) ;  /* 0xfffffff400983947 */ /* 0x000fee000383ffff */
[----:B------:R-:W-:Y:S01]  /*5880*/  UIADD3 UR6, UPT, UPT, UR6, 0x180, URZ ;  /* 0x0000018006067890 */ /* 0x000fe2000fffe0ff */
[----:B------:R-:W-:-:S03]  /*5890*/  SHF.L.U32 R2, R27, 0x1f, RZ ;  /* 0x0000001f1b027819 */ /* 0x000fc600000006ff */
[----:B------:R-:W-:-:S09]  /*58a0*/  ULEA UR4, UR15, UR6, 0x3 ;  /* 0x000000060f047291 */ /* 0x000fd2000f8e18ff */
[----:B------:R-:W1:Y:S02]  /*58b0*/  SYNCS.PHASECHK.TRANS64.TRYWAIT P0, [UR4], R2 ;  /* 0x00000002ff0075a7 */ /* 0x000e640008001104 */
[----:B-1----:R-:W-:Y:S05]  /*58c0*/  @!P0 BRA `(.L_x_114) ;  /* 0x0000002c00b08947 */ /* 0x002fea0003800000 */
.L_x_213:
[----:B------:R-:W-:-:S04]  /*58d0*/  UIADD3 UR5, UPT, UPT, UR15, 0x1, URZ ;  /* 0x000000010f057890 */ /* 0x000fc8000fffe0ff */
[----:B------:R-:W-:-:S04]  /*58e0*/  UISETP.NE.AND UP0, UPT, UR5, 0x2, UPT ;  /* 0x000000020500788c */ /* 0x000fc8000bf05270 */
[----:B------:R-:W-:Y:S02]  /*58f0*/  USEL UR4, URZ, 0x1, UP0 ;  /* 0x00000001ff047887 */ /* 0x000fe40008000000 */
[----:B------:R-:W-:-:S04]  /*5900*/  USEL UR5, UR5, URZ, UP0 ;  /* 0x000000ff05057287 */ /* 0x000fc80008000000 */
[----:B------:R-:W-:Y:S01]  /*5910*/  ULEA UR5, UR5, UR6, 0x3 ;  /* 0x0000000605057291 */ /* 0x000fe2000f8e18ff */
[----:B-1----:R-:W-:-:S04]  /*5920*/  LOP3.LUT R2, R27, UR4, RZ, 0x3c, !PT ;  /* 0x000000041b027c12 */ /* 0x002fc8000f8e3cff */
[----:B------:R-:W-:Y:S01]  /*5930*/  SHF.L.U32 R2, R2, 0x1f, RZ ;  /* 0x0000001f02027819 */ /* 0x000fe200000006ff */
[----:B------:R-:W-:-:S07]  /*5940*/  IMAD.U32 R0, RZ, RZ, UR5 ;  /* 0x00000005ff007e24 */ /* 0x000fce000f8e00ff */
.L_x_115:
[----:B-1----:R1:W4:Y:S02]  /*5950*/  SYNCS.PHASECHK.TRANS64.TRYWAIT P0, [R0+URZ], R2 ;  /* 0x00000002000075a7 */ /* 0x00232400080011ff */
[----:B----4-:R-:W-:Y:S05]  /*5960*/  @!P0 NANOSLEEP.SYNCS 0x989680 ;  /* 0x009896800000895d */ /* 0x010fea0003900000 */
[----:B------:R-:W4:Y:S02]  /*5970*/  @!P0 SYNCS.PHASECHK.TRANS64 P0, [R0+URZ], R2 ;  /* 0x00000002000085a7 */ /* 0x000f2400080010ff */
[----:B--2-4-:R-:W-:Y:S05]  /*5980*/  @P0 EXIT ;  /* 0x000000000000094d */ /* 0x014fea0003800000 */
[----:B------:R-:W-:Y:S05]  /*5990*/  BRA `(.L_x_115) ;  /* 0xfffffffc00ec7947 */ /* 0x000fea000383ffff */
.L_x_105:
[----:B------:R-:W-:-:S06]  /*59a0*/  UISETP.GE.AND UP1, UPT, UR10, 0x4, UPT ;  /* 0x000000040a00788c */ /* 0x000fcc000bf26270 */
[----:B------:R-:W-:-:S13]  /*59b0*/  PLOP3.LUT P0, PT, PT, PT, UP1, 0x80, 0x8 ;  /* 0x000000000008781c */ /* 0x000fda0003f0f018 */
[----:B------:R-:W-:Y:S05]  /*59c0*/  @!P0 EXIT ;  /* 0x000000000000894d */ /* 0x000fea0003800000 */
[----:B------:R-:W-:Y:S01]  /*59d0*/  BAR.SYNC.DEFER_BLOCKING 0x6, 0xa0 ;  /* 0x0182800000007b1d */ /* 0x000fe20000010000 */
[C---:B------:R-:W-:Y:S01]  /*59e0*/  IMAD.SHL.U32 R2, R112.reuse, 0x20, RZ ;  /* 0x0000002070027824 */ /* 0x040fe200078e00ff */
[C---:B------:R-:W-:Y:S01]  /*59f0*/  LOP3.LUT R110, R112.reuse, 0x2, RZ, 0xc0, !PT ;  /* 0x00000002706e7812 */ /* 0x040fe200078ec0ff */
[C---:B------:R-:W-:Y:S01]  /*5a00*/  IMAD.SHL.U32 R111, R112.reuse, 0x4, RZ ;  /* 0x00000004706f7824 */ /* 0x040fe200078e00ff */
[C---:B------:R-:W-:Y:S01]  /*5a10*/  LOP3.LUT R113, R112.reuse, 0x60, RZ, 0xc0, !PT ;  /* 0x0000006070717812 */ /* 0x040fe200078ec0ff */
[----:B------:R-:W-:Y:S01]  /*5a20*/  IMAD.U32 R46, R112, 0x10000, RZ ;  /* 0x00010000702e7824 */ /* 0x000fe200078e00ff */
[----:B------:R-:W-:Y:S02]  /*5a30*/  UMOV UR42, 0x400 ;  /* 0x00000400002a7882 */ /* 0x000fe40000000000 */
[----:B------:R-:W1:Y:S01]  /*5a40*/  LDC R102, c[0x0][0x370] ;  /* 0x0000dc00ff667b82 */ /* 0x000e620000000800 */
[----:B------:R-:W-:Y:S01]  /*5a50*/  ULEA UR42, UR37, UR42, 0x18 ;  /* 0x0000002a252a7291 */ /* 0x000fe2000f8ec0ff */
[----:B------:R-:W-:Y:S01]  /*5a60*/  LOP3.LUT R3, R2, 0xc0, RZ, 0xc0, !PT ;  /* 0x000000c002037812 */ /* 0x000fe200078ec0ff */
[----:B------:R-:W-:Y:S01]  /*5a70*/  IMAD.MOV R110, RZ, RZ, -R110 ;  /* 0x000000ffff6e7224 */ /* 0x000fe200078e0a6e */
[----:B------:R-:W-:Y:S01]  /*5a80*/  LOP3.LUT R112, R112, 0x4, RZ, 0xc0, !PT ;  /* 0x0000000470707812 */ /* 0x000fe200078ec0ff */
[----:B------:R-:W-:Y:S01]  /*5a90*/  UIADD3 UR44, UPT, UPT, UR42, 0x400, URZ ;  /* 0x000004002a2c7890 */ /* 0x000fe2000fffe0ff */
[----:B------:R-:W-:Y:S01]  /*5aa0*/  LOP3.LUT R111, R3, 0x18, R111, 0xf8, !PT ;  /* 0x00000018036f7812 */ /* 0x000fe200078ef86f */
[----:B------:R-:W-:Y:S01]  /*5ab0*/  HFMA2 R45, -RZ, RZ, 0, 0 ;  /* 0x00000000ff2d7431 */ /* 0x000fe200000001ff */
[----:B------:R-:W2:Y:S01]  /*5ac0*/  LDC R42, c[0x0][0xb0c] ;  /* 0x0002c300ff2a7b82 */ /* 0x000ea20000000800 */
[----:B------:R-:W-:Y:S01]  /*5ad0*/  LOP3.LUT R46, R46, 0x600000, RZ, 0xc0, !PT ;  /* 0x006000002e2e7812 */ /* 0x000fe200078ec0ff */
[----:B------:R-:W-:Y:S01]  /*5ae0*/  IMAD.MOV R109, RZ, RZ, -R112 ;  /* 0x000000ffff6d7224 */ /* 0x000fe200078e0a70 */
[----:B------:R-:W-:Y:S01]  /*5af0*/  LOP3.LUT R111, R111, 0xf20, R2, 0xf8, !PT ;  /* 0x00000f206f6f7812 */ /* 0x000fe200078ef802 */
[----:B------:R-:W-:Y:S01]  /*5b00*/  IMAD.MOV.U32 R108, RZ, RZ, 0x1 ;  /* 0x00000001ff6c7424 */ /* 0x000fe200078e00ff */
[----:B------:R-:W-:Y:S01]  /*5b10*/  CS2R R106, SRZ ;  /* 0x00000000006a7805 */ /* 0x000fe2000001ff00 */
[----:B------:R-:W-:Y:S01]  /*5b20*/  IMAD.MOV.U32 R120, RZ, RZ, RZ ;  /* 0x000000ffff787224 */ /* 0x000fe200078e00ff */
[----:B------:R-:W-:Y:S01]  /*5b30*/  CS2R R104, SRZ ;  /* 0x0000000000687805 */ /* 0x000fe2000001ff00 */
[----:B------:R-:W3:Y:S01]  /*5b40*/  LDC R100, c[0x0][0xb20] ;  /* 0x0002c800ff647b82 */ /* 0x000ee20000000800 */
[----:B------:R-:W4:Y:S01]  /*5b50*/  LDS R0, [UR42+0x250] ;  /* 0x0002502aff007984 */ /* 0x000f220008000800 */
[----:B------:R-:W-:Y:S01]  /*5b60*/  SHF.L.U32 R110, R110, 0x4, RZ ;  /* 0x000000046e6e7819 */ /* 0x000fe200000006ff */
[----:B------:R-:W-:Y:S01]  /*5b70*/  IMAD.SHL.U32 R109, R109, 0x10, RZ ;  /* 0x000000106d6d7824 */ /* 0x000fe200078e00ff */
[----:B------:R-:W-:Y:S01]  /*5b80*/  LEA R111, R111, UR44, 0x1 ;  /* 0x0000002c6f6f7c11 */ /* 0x000fe2000f8e08ff */
[----:B------:R-:W1:Y:S03]  /*5b90*/  LDCU.64 UR46, c[0x0][0x348] ;  /* 0x00006900ff2e77ac */ /* 0x000e660008000a00 */
[----:B------:R-:W1:Y:S01]  /*5ba0*/  LDC R41, c[0x0][0xb30] ;  /* 0x0002cc00ff297b82 */ /* 0x000e620000000800 */
[----:B------:R-:W1:Y:S01]  /*5bb0*/  LDCU.64 UR38, c[0x0][0x888] ;  /* 0x00011100ff2677ac */ /* 0x000e620008000a00 */
[----:B------:R-:W-:-:S06]  /*5bc0*/  UMOV UR43, URZ ;  /* 0x000000ff002b7c82 */ /* 0x000fcc0008000000 */
[----:B------:R-:W1:Y:S08]  /*5bd0*/  LDC.64 R92, c[0x0][0xb10] ;  /* 0x0002c400ff5c7b82 */ /* 0x000e700000000a00 */
[----:B------:R-:W1:Y:S08]  /*5be0*/  LDC.64 R38, c[0x0][0xb18] ;  /* 0x0002c600ff267b82 */ /* 0x000e700000000a00 */
[----:B------:R-:W1:Y:S08]  /*5bf0*/  LDC.64 R88, c[0x0][0x888] ;  /* 0x00022200ff587b82 */ /* 0x000e700000000a00 */
[----:B------:R-:W1:Y:S01]  /*5c00*/  LDC.64 R36, c[0x0][0xb28] ;  /* 0x0002ca00ff247b82 */ /* 0x000e620000000a00 */
[----:B----4-:R-:W-:-:S07]  /*5c10*/  IMAD.IADD R46, R0, 0x1, R46 ;  /* 0x00000001002e7824 */ /* 0x010fce00078e022e */
[----:B------:R-:W4:Y:S08]  /*5c20*/  LDC.64 R90, c[0x0][0x890] ;  /* 0x00022400ff5a7b82 */ /* 0x000f300000000a00 */
[----:B------:R-:W1:Y:S08]  /*5c30*/  LDC.64 R86, c[0x0][0x8b0] ;  /* 0x00022c00ff567b82 */ /* 0x000e700000000a00 */
[----:B------:R-:W1:Y:S08]  /*5c40*/  LDC.64 R84, c[0x0][0x8a8] ;  /* 0x00022a00ff547b82 */ /* 0x000e700000000a00 */
[----:B--23--:R-:W1:Y:S02]  /*5c50*/  LDC R101, c[0x0][0x374] ;  /* 0x0000dd00ff657b82 */ /* 0x00ce640000000800 */
.L_x_135:
[----:B------:R-:W-:Y:S02]  /*5c60*/  LEA R0, R120, UR42, 0x3 ;  /* 0x0000002a78007c11 */ /* 0x000fe4000f8e18ff */
[----:B------:R-:W-:Y:S02]  /*5c70*/  SHF.L.U32 R2, R106, 0x1f, RZ ;  /* 0x0000001f6a027819 */ /* 0x000fe400000006ff */
[----:B-1----:R-:W-:Y:S02]  /*5c80*/  LEA R16, R120, UR42, 0x4 ;  /* 0x0000002a78107c11 */ /* 0x002fe4000f8e20ff */
[----:B--2---:R-:W2:Y:S02]  /*5c90*/  SYNCS.PHASECHK.TRANS64.TRYWAIT P0, [R0+URZ+0x1a0], R2 ;  /* 0x0001a002000075a7 */ /* 0x004ea400080011ff */
[----:B--2---:R-:W-:Y:S05]  /*5ca0*/  @!P0 BRA `(.L_x_116) ;  /* 0x0000002800d08947 */ /* 0x004fea0003800000 */
.L_x_214:
[----:B------:R-:W3:Y:S01]  /*5cb0*/  LDC.64 R10, c[0x0][0xb10] ;  /* 0x0002c400ff0a7b82 */ /* 0x000ee20000000a00 */
[----:B------:R-:W4:Y:S01]  /*5cc0*/  LDS.128 R16, [R16+0x230] ;  /* 0x0002300010107984 */ /* 0x000f220000000c00 */
[----:B-1----:R-:W-:Y:S01]  /*5cd0*/  ISETP.NE.AND P1, PT, R41, 0x1, PT ;  /* 0x000000012900780c */ /* 0x002fe20003f25270 */
[----:B--2---:R-:W-:Y:S01]  /*5ce0*/  VIADD R0, R0, 0x1b0 ;  /* 0x000001b000007836 */ /* 0x004fe20000000000 */
[----:B------:R-:W-:Y:S04]  /*5cf0*/  ISETP.GE.AND P0, PT, R40, 0x1, PT ;  /* 0x000000012800780c */ /* 0x000fe80003f06270 */
[----:B------:R-:W1:Y:S01]  /*5d00*/  LDC.64 R8, c[0x0][0xb18] ;  /* 0x0002c600ff087b82 */ /* 0x000e620000000a00 */
[----:B------:R-:W-:Y:S01]  /*5d10*/  PRMT R0, RZ, 0x654, R0 ;  /* 0x00000654ff007816 */ /* 0x000fe20000000000 */
[----:B------:R-:W-:Y:S01]  /*5d20*/  @!PT LDS RZ, [RZ] ;  /* 0x00000000fffff984 */ /* 0x000fe20000000800 */
[----:B------:R-:W-:Y:S01]  /*5d30*/  @!PT LDS RZ, [RZ] ;  /* 0x00000000fffff984 */ /* 0x000fe20000000800 */
[----:B------:R-:W-:Y:S01]  /*5d40*/  @!PT LDS RZ, [RZ] ;  /* 0x00000000fffff984 */ /* 0x000fe20000000800 */
[----:B------:R-:W-:Y:S01]  /*5d50*/  @!PT LDS RZ, [RZ] ;  /* 0x00000000fffff984 */ /* 0x000fe20000000800 */
[----:B------:R2:W-:Y:S06]  /*5d60*/  MEMBAR.ALL.CTA ;  /* 0x0000000000007992 */ /* 0x0005ec0000008000 */
[----:B--2---:R-:W2:Y:S01]  /*5d70*/  FENCE.VIEW.ASYNC.S ;  /* 0x00000000000073c6 */ /* 0x004ea20000000000 */
[----:B------:R-:W1:Y:S08]  /*5d80*/  @!P1 LDC R12, c[0x0][0xb20] ;  /* 0x0002c800ff0c9b82 */ /* 0x000e700000000800 */
[----:B------:R-:W1:Y:S01]  /*5d90*/  @!P1 LDC R7, c[0x0][0xb0c] ;  /* 0x0002c300ff079b82 */ /* 0x000e620000000800 */
[----:B--2---:R2:W-:Y:S01]  /*5da0*/  SYNCS.ARRIVE.TRANS64.RED.A1T0 RZ, [R0+URZ], RZ ;  /* 0x000000ff00ff79a7 */ /* 0x0045e200081004ff */
[----:B----4-:R-:W-:Y:S04]  /*5db0*/  LOP3.LUT P4, RZ, R18, 0x1, RZ, 0xc0, !PT ;  /* 0x0000000112ff7812 */ /* 0x010fe8000788c0ff */
[----:B------:R-:W-:Y:S09]  /*5dc0*/  P2R R114, PR, RZ, 0x10 ;  /* 0x00000010ff727803 */ /* 0x000ff20000000000 */
[----:B------:R-:W-:Y:S02]  /*5dd0*/  @P4 MOV R44, R16 ;  /* 0x00000010002c4202 */ /* 0x000fe40000000f00 */
[----:B------:R-:W-:Y:S01]  /*5de0*/  @P4 LOP3.LUT R43, R17, 0xffff, RZ, 0xc0, !PT ;  /* 0x0000ffff112b4812 */ /* 0x000fe200078ec0ff */
[----:B--23--:R-:W-:Y:S06]  /*5df0*/  @!P0 BRA `(.L_x_117) ;  /* 0x0000000000a48947 */ /* 0x00cfec0003800000 */
[-C--:B------:R-:W-:Y:S01]  /*5e00*/  IMAD.HI.U32 R0, R101, R39.reuse, RZ ;  /* 0x0000002765007227 */ /* 0x080fe200078e00ff */
[----:B------:R-:W-:Y:S02]  /*5e10*/  ISETP.NE.AND P0, PT, R38, 0x1, PT ;  /* 0x000000012600780c */ /* 0x000fe40003f05270 */
[----:B------:R-:W-:Y:S01]  /*5e20*/  ISETP.NE.AND P2, PT, R40, 0x1, PT ;  /* 0x000000012800780c */ /* 0x000fe20003f45270 */
[----:B------:R-:W-:Y:S01]  /*5e30*/  IMAD.HI.U32 R4, R102, R92, RZ ;  /* 0x0000005c66047227 */ /* 0x000fe200078e00ff */
[----:B------:R-:W-:Y:S02]  /*5e40*/  SHF.R.U32.HI R0, RZ, R100, R0 ;  /* 0x00000064ff007219 */ /* 0x000fe40000011600 */
[----:B------:R-:W-:Y:S01]  /*5e50*/  ISETP.NE.AND P3, PT, R42, 0x1, PT ;  /* 0x000000012a00780c */ /* 0x000fe20003f65270 */
[----:B------:R-:W-:Y:S01]  /*5e60*/  IMAD.HI.U32 R6, R43, R39, RZ ;  /* 0x000000272b067227 */ /* 0x000fe200078e00ff */
[-C--:B------:R-:W-:Y:S02]  /*5e70*/  SHF.R.U32.HI R4, RZ, R93.reuse, R4 ;  /* 0x0000005dff047219 */ /* 0x080fe40000011604 */
        /* <DEDUP_REMOVED lines=14> */
[C---:B------:R-:W-:Y:S03]  /*5f60*/  IMAD.HI.U32 R0, R3.reuse, R36, RZ ;  /* 0x0000002403007227 */ /* 0x040fe600078e00ff */
[C---:B------:R-:W-:Y:S02]  /*5f70*/  ISETP.GE.OR P0, PT, R2.reuse, R5, P0 ;  /* 0x000000050200720c */ /* 0x040fe40000706670 */
[----:B------:R-:W-:Y:S04]  /*5f80*/  SHF.R.U32.HI R0, RZ, R37, R0 ;  /* 0x00000025ff007219 */ /* 0x000fe80000011600 */
[C---:B------:R-:W-:Y:S05]  /*5f90*/  SEL R6, R3.reuse, R0, !P2 ;  /* 0x0000000003067207 */ /* 0x040fea0005000000 */
        /* <DEDUP_REMOVED lines=14> */
[----:B------:R-:W-:Y:S07]  /*6080*/  IMAD R43, R3, R38, R43 ;  /* 0x00000026032b7224 */ /* 0x000fee00078e022b */
.L_x_117:
[----:B------:R-:W-:Y:S01]  /*6090*/  @!P1 IMAD.HI.U32 R0, R44, R10, RZ ;  /* 0x0000000a2c009227 */ /* 0x000fe200078e00ff */
[----:B-1----:R-:W-:Y:S01]  /*60a0*/  @!P1 ISETP.NE.AND P0, PT, R8, 0x1, PT ;  /* 0x000000010800980c */ /* 0x002fe20003f05270 */
[----:B------:R-:W-:Y:S01]  /*60b0*/  ULOP3.LUT UP0, URZ, UR44, 0x1b0, URZ, 0xc0, !UPT ;  /* 0x000001b02cff7892 */ /* 0x000fe2000f80c0ff */
[----:B------:R-:W-:Y:S01]  /*60c0*/  @!P1 ISETP.NE.AND P2, PT, R7, 0x1, PT ;  /* 0x000000010700980c */ /* 0x000fe20003f45270 */
[C---:B------:R-:W-:Y:S01]  /*60d0*/  @!P1 IMAD.HI.U32 R2, R43.reuse, R9, RZ ;  /* 0x000000092b029227 */ /* 0x040fe200078e00ff */
[----:B------:R-:W-:Y:S02]  /*60e0*/  @!P1 SHF.R.U32.HI R0, RZ, R11, R0 ;  /* 0x0000000bff009219 */ /* 0x000fe40000011600 */
[----:B------:R-:W-:Y:S01]  /*60f0*/  @P4 SHF.R.U32.HI R103, RZ, 0x10, R17 ;  /* 0x00000010ff674819 */ /* 0x000fe20000011611 */
[----:B------:R-:W-:Y:S01]  /*6100*/  VIADD R120, R120, 0x1 ;  /* 0x0000000178787836 */ /* 0x000fe20000000000 */
[----:B------:R-:W-:Y:S02]  /*6110*/  @!P1 SHF.R.U32.HI R2, RZ, R12, R2 ;  /* 0x0000000cff029219 */ /* 0x000fe40000011602 */
[----:B------:R-:W-:Y:S02]  /*6120*/  @!P1 SEL R3, R44, R0, !P2 ;  /* 0x000000002c039207 */ /* 0x000fe40005000000 */
[----:B------:R-:W-:Y:S05]  /*6130*/  @!P1 SEL R2, R43, R2, !P0 ;  /* 0x000000022b029207 */ /* 0x000fea0004000000 */
[----:B------:R-:W-:Y:S02]  /*6140*/  @!P1 IMAD.IADD R0, R2, 0x1, -R3 ;  /* 0x0000000102009824 */ /* 0x000fe400078e0a03 */
[----:B------:R-:W-:Y:S02]  /*6150*/  @!P1 IMAD.IADD R2, R3, 0x1, -R2 ;  /* 0x0000000103029824 */ /* 0x000fe400078e0a02 */
[----:B------:R-:W-:Y:S02]  /*6160*/  @!P1 IMAD R44, R0, R7, R44 ;  /* 0x00000007002c9224 */ /* 0x000fe400078e022c */
[----:B------:R-:W-:Y:S01]  /*6170*/  @!P1 IMAD R43, R2, R8, R43 ;  /* 0x00000008022b9224 */ /* 0x000fe200078e022b */
[----:B------:R-:W-:Y:S06]  /*6180*/  BRA.U !UP0, `(.L_x_118) ;  /* 0x00000001087c7547 */ /* 0x000fec000b800000 */
[----:B------:R-:W1:Y:S01]  /*6190*/  LDCU.64 UR8, c[0x4][0x80] ;  /* 0x01001000ff0877ac */ /* 0x000e620008000a00 */
[----:B------:R-:W-:Y:S01]  /*61a0*/  MOV R2, 0x0 ;  /* 0x0000000000027802 */ /* 0x000fe20000000f00 */
[----:B------:R-:W-:Y:S02]  /*61b0*/  HFMA2 R12, -RZ, RZ, 0, 5.9604644775390625e-08 ;  /* 0x00000001ff0c7431 */ /* 0x000fe400000001ff */
[----:B------:R-:W-:Y:S01]  /*61c0*/  IMAD.MOV.U32 R8, RZ, RZ, 0x70 ;  /* 0x00000070ff087424 */ /* 0x000fe200078e00ff */
[----:B------:R2:W3:Y:S01]  /*61d0*/  LDC.64 R14, c[0x4][R2] ;  /* 0x01000000020e7b82 */ /* 0x0004e20000000a00 */
[----:B------:R-:W4:Y:S01]  /*61e0*/  LDCU.64 UR6, c[0x4][0x88] ;  /* 0x01001100ff0677ac */ /* 0x000f220008000a00 */
[----:B------:R-:W-:Y:S01]  /*61f0*/  IMAD.MOV.U32 R13, RZ, RZ, RZ ;  /* 0x000000ffff0d7224 */ /* 0x000fe200078e00ff */
[----:B------:R-:W2:Y:S01]  /*6200*/  LDCU.64 UR4, c[0x4][0x8] ;  /* 0x01000100ff0477ac */ /* 0x000ea20008000a00 */
[----:B-1----:R-:W-:Y:S01]  /*6210*/  MOV R5, UR9 ;  /* 0x0000000900057c02 */ /* 0x002fe20008000f00 */
[----:B------:R-:W-:Y:S01]  /*6220*/  IMAD.U32 R4, RZ, RZ, UR8 ;  /* 0x00000008ff047e24 */ /* 0x000fe2000f8e00ff */
[----:B----4-:R-:W-:Y:S01]  /*6230*/  MOV R7, UR7 ;  /* 0x0000000700077c02 */ /* 0x010fe20008000f00 */
[----:B------:R-:W-:Y:S01]  /*6240*/  IMAD.U32 R6, RZ, RZ, UR6 ;  /* 0x00000006ff067e24 */ /* 0x000fe2000f8e00ff */
[----:B--2---:R-:W-:Y:S01]  /*6250*/  MOV R11, UR5 ;  /* 0x00000005000b7c02 */ /* 0x004fe20008000f00 */
[----:B------:R-:W-:Y:S02]  /*6260*/  IMAD.U32 R10, RZ, RZ, UR4 ;  /* 0x00000004ff0a7e24 */ /* 0x000fe4000f8e00ff */
[----:B------:R-:W-:Y:S07]  /*6270*/  LEPC R20, `(.L_x_119) ;  /* 0x000000001014794e */ /* 0x000fee0000000000 */
[----:B---3-5:R-:W-:Y:S05]  /*6280*/  CALL.ABS.NOINC R14 ;  /* 0x000000000e007343 */ /* 0x028fea0003c00000 */
.L_x_119:
[----:B------:R-:W1:Y:S01]  /*6290*/  LDCU.64 UR8, c[0x4][0x80] ;  /* 0x01001000ff0877ac */ /* 0x000e620008000a00 */
[----:B------:R-:W2:Y:S01]  /*62a0*/  LDC.64 R2, c[0x4][R2] ;  /* 0x0100000002027b82 */ /* 0x000ea20000000a00 */
[----:B------:R-:W-:Y:S02]  /*62b0*/  HFMA2 R12, -RZ, RZ, 0, 5.9604644775390625e-08 ;  /* 0x00000001ff0c7431 */ /* 0x000fe400000001ff */
[----:B------:R-:W-:Y:S02]  /*62c0*/  IMAD.MOV.U32 R8, RZ, RZ, 0x70 ;  /* 0x00000070ff087424 */ /* 0x000fe400078e00ff */
[----:B------:R-:W-:Y:S01]  /*62d0*/  IMAD.MOV.U32 R13, RZ, RZ, RZ ;  /* 0x000000ffff0d7224 */ /* 0x000fe200078e00ff */
[----:B------:R-:W3:Y:S01]  /*62e0*/  LDCU.64 UR6, c[0x4][0x88] ;  /* 0x01001100ff0677ac */ /* 0x000ee20008000a00 */
[----:B------:R-:W4:Y:S01]  /*62f0*/  LDCU.64 UR4, c[0x4][0x8] ;  /* 0x01000100ff0477ac */ /* 0x000f220008000a00 */
[----:B-1----:R-:W-:Y:S02]  /*6300*/  MOV R4, UR8 ;  /* 0x0000000800047c02 */ /* 0x002fe40008000f00 */
[----:B------:R-:W-:Y:S02]  /*6310*/  MOV R5, UR9 ;  /* 0x0000000900057c02 */ /* 0x000fe40008000f00 */
[----:B---3--:R-:W-:Y:S01]  /*6320*/  MOV R7, UR7 ;  /* 0x0000000700077c02 */ /* 0x008fe20008000f00 */
[----:B------:R-:W-:Y:S01]  /*6330*/  IMAD.U32 R6, RZ, RZ, UR6 ;  /* 0x00000006ff067e24 */ /* 0x000fe2000f8e00ff */
[----:B----4-:R-:W-:Y:S01]  /*6340*/  MOV R11, UR5 ;  /* 0x00000005000b7c02 */ /* 0x010fe20008000f00 */
[----:B------:R-:W-:Y:S02]  /*6350*/  IMAD.U32 R10, RZ, RZ, UR4 ;  /* 0x00000004ff0a7e24 */ /* 0x000fe4000f8e00ff */
[----:B------:R-:W-:Y:S07]  /*6360*/  LEPC R20, `(.L_x_118) ;  /* 0x000000001014794e */ /* 0x000fee0000000000 */
[----:B--2---:R-:W-:Y:S05]  /*6370*/  CALL.ABS.NOINC R2 ;  /* 0x0000000002007343 */ /* 0x004fea0003c00000 */
.L_x_118:
[----:B------:R-:W-:Y:S01]  /*6380*/  ISETP.NE.U32.AND P2, PT, R90, RZ, PT ;  /* 0x000000ff5a00720c */ /* 0x000fe20003f45070 */
[----:B------:R-:W-:Y:S01]  /*6390*/  UISETP.NE.AND UP1, UPT, UR45, URZ, UPT ;  /* 0x000000ff2d00728c */ /* 0x000fe2000bf25270 */
[----:B------:R-:W-:Y:S02]  /*63a0*/  ISETP.NE.U32.AND P4, PT, R86, RZ, PT ;  /* 0x000000ff5600720c */ /* 0x000fe40003f85070 */
[----:B------:R-:W-:Y:S02]  /*63b0*/  ISETP.NE.AND.EX P2, PT, R91, RZ, PT, P2 ;  /* 0x000000ff5b00720c */ /* 0x000fe40003f45320 */
[----:B------:R-:W-:Y:S02]  /*63c0*/  PLOP3.LUT P1, PT, PT, PT, PT, 0x8, 0x80 ;  /* 0x000000000080781c */ /* 0x000fe40003f2e170 */
[----:B------:R-:W-:Y:S02]  /*63d0*/  PLOP3.LUT P0, PT, PT, PT, UP1, 0x80, 0x8 ;  /* 0x000000000008781c */ /* 0x000fe40003f0f018 */
[----:B------:R-:W-:Y:S02]  /*63e0*/  ISETP.NE.AND.EX P4, PT, R87, RZ, PT, P4 ;  /* 0x000000ff5700720c */ /* 0x000fe40003f85340 */
[----:B------:R-:W1:Y:S09]  /*63f0*/  @UP1 LDCU.64 UR4, c[0x0][0x888] ;  /* 0x00011100ff0417ac */ /* 0x000e720008000a00 */
[----:B------:R-:W-:Y:S01]  /*6400*/  @P0 PLOP3.LUT P1, PT, P2, PT, PT, 0x80, 0x8 ;  /* 0x000000000008081c */ /* 0x000fe2000172f070 */
[----:B-1----:R-:W-:Y:S04]  /*6410*/  @UP1 UISETP.NE.U32.AND UP0, UPT, UR4, URZ, UPT ;  /* 0x000000ff0400128c */ /* 0x002fe8000bf05070 */
[----:B------:R-:W-:Y:S04]  /*6420*/  @UP1 UISETP.NE.AND.EX UP0, UPT, UR5, URZ, UPT, UP0 ;  /* 0x000000ff0500128c */ /* 0x000fe8000bf05300 */
[----:B------:R-:W-:Y:S01]  /*6430*/  @UP1 USEL UR4, URZ, 0xffffffff, UP0 ;  /* 0xffffffffff041887 */ /* 0x000fe20008000000 */
[----:B------:R-:W-:Y:S11]  /*6440*/  @!P2 BRA `(.L_x_120) ;  /* 0x00000000002ca947 */ /* 0x000ff60003800000 */
[----:B------:R-:W-:Y:S01]  /*6450*/  ISETP.NE.U32.AND P3, PT, R88, RZ, PT ;  /* 0x000000ff5800720c */ /* 0x000fe20003f65070 */
[----:B------:R-:W-:Y:S03]  /*6460*/  IMAD.MOV.U32 R98, RZ, RZ, 0x1 ;  /* 0x00000001ff627424 */ /* 0x000fe600078e00ff */
[----:B------:R-:W-:Y:S11]  /*6470*/  ISETP.NE.AND.EX P3, PT, R89, RZ, PT, P3 ;  /* 0x000000ff5900720c */ /* 0x000ff60003f65330 */
[----:B------:R-:W-:Y:S02]  /*6480*/  @!UPT UIADD3 URZ, UPT, UPT, URZ, URZ, URZ ;  /* 0x000000fffffff290 */ /* 0x000fe4000fffe0ff */
[----:B------:R-:W1:Y:S01]  /*6490*/  @P3 LDC.64 R2, c[0x0][0x888] ;  /* 0x00022200ff023b82 */ /* 0x000e620000000a00 */
[----:B------:R-:W-:Y:S04]  /*64a0*/  @P3 IMAD R0, R90, UR36, RZ ;  /* 0x000000245a003c24 */ /* 0x000fe8000f8e02ff */
[----:B-1----:R-:W-:Y:S04]  /*64b0*/  @P3 IMAD.WIDE R2, R0, 0x4, R2 ;  /* 0x0000000400023825 */ /* 0x002fe800078e0202 */
[----:B------:R-:W-:Y:S01]  /*64c0*/  HFMA2 R0, -RZ, RZ, 0, 5.9604644775390625e-08 ;  /* 0x00000001ff007431 */ /* 0x000fe200000001ff */
[----:B-----5:R1:W5:Y:S04]  /*64d0*/  @P3 LDG.E R48, desc[UR40][R2.64] ;  /* 0x0000002802303981 */ /* 0x020368000c1e1900 */
[----:B------:R-:W-:Y:S01]  /*64e0*/  @!P3 PRMT R98, R0, 0x7610, R98 ;  /* 0x000076100062b816 */ /* 0x000fe20000000062 */
[----:B-1----:R-:W2:Y:S06]  /*64f0*/  @!P3 LDC R48, c[0x0][0x880] ;  /* 0x00022000ff30bb82 */ /* 0x002eac0000000800 */
.L_x_120:
[----:B------:R-:W-:Y:S05]  /*6500*/  @!P4 BRA `(.L_x_121) ;  /* 0x000000000020c947 */ /* 0x000fea0003800000 */
[----:B------:R-:W-:Y:S04]  /*6510*/  ISETP.NE.U32.AND P3, PT, R84, RZ, PT ;  /* 0x000000ff5400720c */ /* 0x000fe80003f65070 */
[----:B------:R-:W-:Y:S11]  /*6520*/  ISETP.NE.AND.EX P3, PT, R85, RZ, PT, P3 ;  /* 0x000000ff5500720c */ /* 0x000ff60003f65330 */
[----:B------:R-:W-:Y:S02]  /*6530*/  @!UPT UIADD3 URZ, UPT, UPT, URZ, URZ, URZ ;  /* 0x000000fffffff290 */ /* 0x000fe4000fffe0ff */
[----:B------:R-:W1:Y:S01]  /*6540*/  @P3 LDC.64 R2, c[0x0][0x8a8] ;  /* 0x00022a00ff023b82 */ /* 0x000e620000000a00 */
[----:B------:R-:W-:Y:S04]  /*6550*/  @P3 IMAD R0, R86, UR36, RZ ;  /* 0x0000002456003c24 */ /* 0x000fe8000f8e02ff */
[----:B-1----:R-:W-:Y:S05]  /*6560*/  @P3 IMAD.WIDE R2, R0, 0x4, R2 ;  /* 0x0000000400023825 */ /* 0x002fea00078e0202 */
[----:B-----5:R1:W5:Y:S02]  /*6570*/  @P3 LDG.E R47, desc[UR40][R2.64] ;  /* 0x00000028022f3981 */ /* 0x020364000c1e1900 */
[----:B-1----:R-:W3:Y:S02]  /*6580*/  @!P3 LDC R47, c[0x0][0x8a0] ;  /* 0x00022800ff2fbb82 */ /* 0x002ee40000000800 */
.L_x_121:
[----:B--2--5:R-:W-:Y:S01]  /*6590*/  @P0 FSETP.NEU.AND P4, PT, R48, RZ, PT ;  /* 0x000000ff3000020b */ /* 0x024fe20003f8d000 */
[----:B------:R-:W-:Y:S01]  /*65a0*/  IMAD.U32 R0, RZ, RZ, UR4 ;  /* 0x00000004ff007e24 */ /* 0x000fe2000f8e00ff */
[----:B------:R-:W-:Y:S01]  /*65b0*/  @P0 LOP3.LUT P3, RZ, R98, 0xff, RZ, 0xc0, !PT ;  /* 0x000000ff62ff0812 */ /* 0x000fe2000786c0ff */
[C---:B------:R-:W-:Y:S01]  /*65c0*/  IMAD.SHL.U32 R119, R105.reuse, 0x2000, RZ ;  /* 0x0000200069777824 */ /* 0x040fe200078e00ff */
[----:B------:R-:W-:Y:S01]  /*65d0*/  @P0 SEL R2, RZ, 0xffffffff, P4 ;  /* 0xffffffffff020807 */ /* 0x000fe20002000000 */
[----:B------:R-:W-:Y:S01]  /*65e0*/  BSSY B1, `(.L_x_122) ;  /* 0x0000039000017945 */ /* 0x000fe20003800000 */
[----:B------:R-:W-:Y:S01]  /*65f0*/  LEA R3, R105, UR42, 0x3 ;  /* 0x0000002a69037c11 */ /* 0x000fe2000f8e18ff */
[----:B------:R-:W-:Y:S01]  /*6600*/  IMAD.IADD R118, R111, 0x1, R119 ;  /* 0x000000016f767824 */ /* 0x000fe200078e0277 */
[----:B------:R-:W-:Y:S02]  /*6610*/  @P1 SEL R2, R0, R2, !P3 ;  /* 0x0000000200021207 */ /* 0x000fe40005800000 */
[----:B------:R-:W-:Y:S02]  /*6620*/  CS2R R82, SRZ ;  /* 0x0000000000527805 */ /* 0x000fe4000001ff00 */
[----:B------:R-:W-:Y:S01]  /*6630*/  LOP3.LUT R0, R108, 0x1, RZ, 0x3c, !PT ;  /* 0x000000016c007812 */ /* 0x000fe200078e3cff */
[--C-:B------:R-:W-:Y:S01]  /*6640*/  IMAD.IADD R117, R110, 0x1, R118.reuse ;  /* 0x000000016e757824 */ /* 0x100fe200078e0276 */
[----:B------:R-:W-:Y:S02]  /*6650*/  @P0 LOP3.LUT R2, R2, 0x1, RZ, 0xc0, !PT ;  /* 0x0000000102020812 */ /* 0x000fe400078ec0ff */
[----:B------:R-:W-:Y:S02]  /*6660*/  CS2R R80, SRZ ;  /* 0x0000000000507805 */ /* 0x000fe4000001ff00 */
[----:B------:R-:W-:Y:S02]  /*6670*/  LEA R122, R45, UR42, 0x3 ;  /* 0x0000002a2d7a7c11 */ /* 0x000fe4000f8e18ff */
[----:B------:R-:W-:Y:S02]  /*6680*/  CS2R R74, SRZ ;  /* 0x00000000004a7805 */ /* 0x000fe4000001ff00 */
[----:B------:R-:W-:Y:S02]  /*6690*/  ISETP.NE.U32.OR P5, PT, R2, 0x1, !P0 ;  /* 0x000000010200780c */ /* 0x000fe400047a5470 */
[----:B------:R-:W-:Y:S02]  /*66a0*/  CS2R R72, SRZ ;  /* 0x0000000000487805 */ /* 0x000fe4000001ff00 */
[----:B------:R-:W-:Y:S02]  /*66b0*/  SHF.L.U32 R4, R107, 0x1f, RZ ;  /* 0x0000001f6b047819 */ /* 0x000fe400000006ff */
[----:B------:R-:W-:Y:S02]  /*66c0*/  CS2R R66, SRZ ;  /* 0x0000000000427805 */ /* 0x000fe4000001ff00 */
[----:B------:R-:W-:Y:S02]  /*66d0*/  PLOP3.LUT P4, PT, PT, PT, PT, 0x8, 0x80 ;  /* 0x000000000080781c */ /* 0x000fe40003f8e170 */
[----:B------:R-:W-:Y:S02]  /*66e0*/  CS2R R64, SRZ ;  /* 0x0000000000407805 */ /* 0x000fe4000001ff00 */
[----:B------:R-:W-:Y:S02]  /*66f0*/  P2R R121, PR, RZ, 0x20 ;  /* 0x00000020ff797803 */ /* 0x000fe40000000000 */
[----:B------:R-:W-:Y:S02]  /*6700*/  CS2R R18, SRZ ;  /* 0x0000000000127805 */ /* 0x000fe4000001ff00 */
[----:B------:R-:W-:Y:S01]  /*6710*/  CS2R R16, SRZ ;  /* 0x0000000000107805 */ /* 0x000fe2000001ff00 */
[----:B------:R-:W-:Y:S02]  /*6720*/  IMAD.IADD R116, R109, 0x1, R118 ;  /* 0x000000016d747824 */ /* 0x000fe400078e0276 */
[----:B------:R-:W-:Y:S01]  /*6730*/  IMAD R115, R112, -0x10, R117 ;  /* 0xfffffff070737824 */ /* 0x000fe200078e0275 */
[----:B------:R-:W-:Y:S04]  /*6740*/  @P5 SHF.L.U32 R2, R0, 0x1f, RZ ;  /* 0x0000001f00025819 */ /* 0x000fe800000006ff */
[----:B------:R1:W2:Y:S01]  /*6750*/  @P5 SYNCS.PHASECHK.TRANS64.TRYWAIT P0, [R3+URZ+0x170], R2 ;  /* 0x00017002030055a7 */ /* 0x0002a200080011ff */
[----:B------:R4:W3:Y:S01]  /*6760*/  SYNCS.PHASECHK.TRANS64.TRYWAIT P3, [R122+URZ+0x1c0], R4 ;  /* 0x0001c0047a0075a7 */ /* 0x0008e200080611ff */
[----:B-1----:R-:W-:Y:S01]  /*6770*/  IMAD R2, R45, 0x20, R46 ;  /* 0x000000202d027824 */ /* 0x002fe200078e022e */
[----:B--2---:R-:W-:Y:S01]  /*6780*/  @P5 PLOP3.LUT P4, PT, P0, PT, PT, 0x8, 0x80 ;  /* 0x000000000080581c */ /* 0x004fe2000078e170 */
[----:B------:R-:W-:Y:S01]  /*6790*/  @!UPT UIADD3 URZ, UPT, UPT, URZ, URZ, URZ ;  /* 0x000000fffffff290 */ /* 0x000fe2000fffe0ff */
[----:B---34-:R-:W-:Y:S11]  /*67a0*/  @!P5 BRA `(.L_x_123) ;  /* 0x000000000070d947 */ /* 0x018ff60003800000 */
[----:B------:R-:W-:Y:S01]  /*67b0*/  ISETP.NE.U32.AND P0, PT, RZ, UR38, PT ;  /* 0x00000026ff007c0c */ /* 0x000fe2000bf05070 */
[----:B------:R-:W-:Y:S01]  /*67c0*/  BSSY B0, `(.L_x_124) ;  /* 0x0000016000007945 */ /* 0x000fe20003800000 */
[----:B------:R-:W-:Y:S02]  /*67d0*/  FSETP.NEU.AND P1, PT, R48, RZ, PT ;  /* 0x000000ff3000720b */ /* 0x000fe40003f2d000 */
[----:B------:R-:W-:Y:S02]  /*67e0*/  CS2R R18, SRZ ;  /* 0x0000000000127805 */ /* 0x000fe4000001ff00 */
[----:B------:R-:W-:Y:S02]  /*67f0*/  ISETP.NE.AND.EX P0, PT, RZ, UR39, PT, P0 ;  /* 0x00000027ff007c0c */ /* 0x000fe4000bf05300 */
[----:B------:R-:W-:Y:S02]  /*6800*/  CS2R R16, SRZ ;  /* 0x0000000000107805 */ /* 0x000fe4000001ff00 */
[----:B------:R-:W-:Y:S02]  /*6810*/  SEL R5, RZ, 0xffffffff, P1 ;  /* 0xffffffffff057807 */ /* 0x000fe40000800000 */
[----:B------:R-:W-:Y:S02]  /*6820*/  CS2R R66, SRZ ;  /* 0x0000000000427805 */ /* 0x000fe4000001ff00 */
[----:B------:R-:W-:Y:S02]  /*6830*/  LOP3.LUT P1, RZ, R98, 0xff, RZ, 0xc0, !PT ;  /* 0x000000ff62ff7812 */ /* 0x000fe4000782c0ff */
[----:B------:R-:W-:Y:S02]  /*6840*/  CS2R R64, SRZ ;  /* 0x0000000000407805 */ /* 0x000fe4000001ff00 */
[----:B------:R-:W-:Y:S02]  /*6850*/  SEL R6, RZ, 0xffffffff, P0 ;  /* 0xffffffffff067807 */ /* 0x000fe40000000000 */
[----:B------:R-:W-:Y:S02]  /*6860*/  CS2R R74, SRZ ;  /* 0x00000000004a7805 */ /* 0x000fe4000001ff00 */
[----:B------:R-:W-:Y:S01]  /*6870*/  CS2R R72, SRZ ;  /* 0x0000000000487805 */ /* 0x000fe2000001ff00 */
[----:B------:R-:W-:Y:S01]  /*6880*/  IMAD.MOV.U32 R83, RZ, RZ, RZ ;  /* 0x000000ffff537224 */ /* 0x000fe200078e00ff */
[----:B------:R-:W-:Y:S02]  /*6890*/  @P2 SEL R5, R6, R5, !P1 ;  /* 0x0000000506052207 */ /* 0x000fe40004800000 */
[----:B------:R-:W-:Y:S02]  /*68a0*/  CS2R R80, SRZ ;  /* 0x0000000000507805 */ /* 0x000fe4000001ff00 */
[----:B------:R-:W-:Y:S04]  /*68b0*/  LOP3.LUT R5, R5, 0x1, RZ, 0xc0, !PT ;  /* 0x0000000105057812 */ /* 0x000fe800078ec0ff */
[----:B------:R-:W-:Y:S01]  /*68c0*/  ISETP.NE.U32.AND P0, PT, R5, 0x1, PT ;  /* 0x000000010500780c */ /* 0x000fe20003f05070 */
[----:B------:R-:W-:Y:S01]  /*68d0*/  @!UPT UIADD3 URZ, UPT, UPT, URZ, URZ, URZ ;  /* 0x000000fffffff290 */ /* 0x000fe2000fffe0ff */
[----:B------:R-:W-:Y:S11]  /*68e0*/  @!P4 BRA `(.L_x_125) ;  /* 0x00000000000cc947 */ /* 0x000ff60003800000 */
[----:B------:R-:W-:Y:S04]  /*68f0*/  SHF.L.U32 R0, R0, 0x1f, RZ ;  /* 0x0000001f00007819 */ /* 0x000fe800000006ff */
[----:B------:R-:W1:Y:S02]  /*6900*/  SYNCS.PHASECHK.TRANS64.TRYWAIT P1, [R3+URZ+0x170], R0 ;  /* 0x00017000030075a7 */ /* 0x000e6400080211ff */
[----:B-1----:R-:W-:Y:S05]  /*6910*/  @!P1 BRA `(.L_x_126) ;  /* 0x0000001c00c89947 */ /* 0x002fea0003800000 */
.L_x_125:
[----:B------:R-:W-:Y:S05]  /*6920*/  BSYNC B0 ;  /* 0x0000000000007941 */ /* 0x000fea0003800000 */
.L_x_124:
[----:B------:R2:W3:Y:S04]  /*6930*/  @P0 LDS.128 R16, [R118] ;  /* 0x0000000076100984 */ /* 0x0004e80000000c00 */
[----:B------:R2:W4:Y:S04]  /*6940*/  @P0 LDS.128 R64, [R117+0x10] ;  /* 0x0000100075400984 */ /* 0x0005280000000c00 */
[----:B------:R2:W1:Y:S04]  /*6950*/  @P0 LDS.128 R72, [R116+0x20] ;  /* 0x0000200074480984 */ /* 0x0004680000000c00 */
[----:B------:R2:W1:Y:S02]  /*6960*/  @P0 LDS.128 R80, [R115+0x30] ;  /* 0x0000300073500984 */ /* 0x0004640000000c00 */
.L_x_123:
[----:B------:R-:W-:Y:S05]  /*6970*/  BSYNC B1 ;  /* 0x0000000000017941 */ /* 0x000fea0003800000 */
.L_x_122:
[----:B-1----:R-:W-:Y:S04]  /*6980*/  SHF.R.U32.HI R0, RZ, 0x15, R2 ;  /* 0x00000015ff007819 */ /* 0x002fe80000011602 */
[----:B------:R-:W-:Y:S01]  /*6990*/  LOP3.LUT P0, RZ, R0, 0x3, R99, 0x48, !PT ;  /* 0x0000000300ff7812 */ /* 0x000fe20007804863 */
[----:B------:R-:W-:Y:S01]  /*69a0*/  @!UPT UIADD3 URZ, UPT, UPT, URZ, URZ, URZ ;  /* 0x000000fffffff290 */ /* 0x000fe2000fffe0ff */
[----:B------:R-:W-:Y:S11]  /*69b0*/  @P3 BRA `(.L_x_127) ;  /* 0x0000000000083947 */ /* 0x000ff60003800000 */
[----:B------:R-:W1:Y:S02]  /*69c0*/  SYNCS.PHASECHK.TRANS64.TRYWAIT P1, [R122+URZ+0x1c0], R4 ;  /* 0x0001c0047a0075a7 */ /* 0x000e6400080211ff */
[----:B-1----:R-:W-:Y:S05]  /*69d0*/  @!P1 BRA `(.L_x_128) ;  /* 0x0000001c00ac9947 */ /* 0x002fea0003800000 */
.L_x_127:
[----:B------:R-:W-:Y:S05]  /*69e0*/  @!P0 BRA `(.L_x_129) ;  /* 0x0000000000408947 */ /* 0x000fea0003800000 */
[----:B------:R-:W1:Y:S01]  /*69f0*/  LDCU.64 UR8, c[0x4][0x70] ;  /* 0x01000e00ff0877ac */ /* 0x000e620008000a00 */
[----:B------:R-:W-:Y:S01]  /*6a00*/  MOV R15, 0x0 ;  /* 0x00000000000f7802 */ /* 0x000fe20000000f00 */
[----:B------:R-:W-:Y:S02]  /*6a10*/  HFMA2 R12, -RZ, RZ, 0, 5.9604644775390625e-08 ;  /* 0x00000001ff0c7431 */ /* 0x000fe400000001ff */
[----:B------:R-:W-:Y:S02]  /*6a20*/  IMAD.MOV.U32 R8, RZ, RZ, 0x192 ;  /* 0x00000192ff087424 */ /* 0x000fe400078e00ff */
[----:B------:R-:W-:Y:S01]  /*6a30*/  IMAD.MOV.U32 R13, RZ, RZ, RZ ;  /* 0x000000ffff0d7224 */ /* 0x000fe200078e00ff */
[----:B------:R-:W5:Y:S01]  /*6a40*/  LDCU.64 UR6, c[0x4][0x78] ;  /* 0x01000f00ff0677ac */ /* 0x000f620008000a00 */
[----:B------:R-:W2:Y:S01]  /*6a50*/  LDC.64 R14, c[0x4][R15] ;  /* 0x010000000f0e7b82 */ /* 0x000ea20000000a00 */
[----:B------:R-:W3:Y:S01]  /*6a60*/  LDCU.64 UR4, c[0x4][0x10] ;  /* 0x01000200ff0477ac */ /* 0x000ee20008000a00 */
[----:B-1----:R-:W-:Y:S01]  /*6a70*/  MOV R5, UR9 ;  /* 0x0000000900057c02 */ /* 0x002fe20008000f00 */
[----:B------:R-:W-:Y:S01]  /*6a80*/  IMAD.U32 R4, RZ, RZ, UR8 ;  /* 0x00000008ff047e24 */ /* 0x000fe2000f8e00ff */
[----:B-----5:R-:W-:Y:S01]  /*6a90*/  MOV R7, UR7 ;  /* 0x0000000700077c02 */ /* 0x020fe20008000f00 */
[----:B------:R-:W-:Y:S01]  /*6aa0*/  IMAD.U32 R6, RZ, RZ, UR6 ;  /* 0x00000006ff067e24 */ /* 0x000fe2000f8e00ff */
[----:B---3--:R-:W-:Y:S01]  /*6ab0*/  MOV R11, UR5 ;  /* 0x00000005000b7c02 */ /* 0x008fe20008000f00 */
[----:B------:R-:W-:Y:S02]  /*6ac0*/  IMAD.U32 R10, RZ, RZ, UR4 ;  /* 0x00000004ff0a7e24 */ /* 0x000fe4000f8e00ff */
[----:B------:R-:W-:Y:S07]  /*6ad0*/  LEPC R20, `(.L_x_129) ;  /* 0x000000001014794e */ /* 0x000fee0000000000 */
[----:B--2-4-:R-:W-:Y:S05]  /*6ae0*/  CALL.ABS.NOINC R14 ;  /* 0x000000000e007343 */ /* 0x014fea0003c00000 */
.L_x_129:
[----:B------:R-:W-:Y:S01]  /*6af0*/  ISETP.NE.AND P0, PT, R113, RZ, PT ;  /* 0x000000ff7100720c */ /* 0x000fe20003f05270 */
[----:B------:R-:W-:Y:S05]  /*6b00*/  WARPSYNC.ALL ;  /* 0x0000000000007948 */ /* 0x000fea0003800000 */
[----:B------:R-:W-:Y:S01]  /*6b10*/  R2UR UR4, R2 ;  /* 0x00000000020472ca */ /* 0x000fe200000e0000 */
[--C-:B---3--:R-:W-:Y:S01]  /*6b20*/  HADD2.F32 R49, -RZ, R16.reuse.H0_H0 ;  /* 0x20000010ff317230 */ /* 0x108fe20000004100 */
[----:B------:R-:W-:Y:S01]  /*6b30*/  IADD3 R122, PT, PT, R122, 0x1e0, RZ ;  /* 0x000001e07a7a7810 */ /* 0x000fe20007ffe0ff */
[----:B------:R-:W-:Y:S01]  /*6b40*/  HADD2.F32 R50, -RZ, R16.H1_H1 ;  /* 0x30000010ff327230 */ /* 0x000fe20000004100 */
[----:B------:R-:W-:Y:S01]  /*6b50*/  BSSY.RECONVERGENT B0, `(.L_x_130) ;  /* 0x000008a000007945 */ /* 0x000fe20003800200 */
[--C-:B------:R-:W-:Y:S01]  /*6b60*/  HADD2.F32 R51, -RZ, R17.reuse.H0_H0 ;  /* 0x20000011ff337230 */ /* 0x100fe20000004100 */
[----:B------:R-:W-:Y:S01]  /*6b70*/  LOP3.LUT R122, R122, 0xfefffff8, RZ, 0xc0, !PT ;  /* 0xfefffff87a7a7812 */ /* 0x000fe200078ec0ff */
[----:B------:R-:W-:Y:S02]  /*6b80*/  HADD2.F32 R52, -RZ, R17.H1_H1 ;  /* 0x30000011ff347230 */ /* 0x000fe40000004100 */
[--C-:B------:R-:W-:Y:S02]  /*6b90*/  HADD2.F32 R53, -RZ, R18.reuse.H0_H0 ;  /* 0x20000012ff357230 */ /* 0x100fe40000004100 */
[----:B------:R-:W-:Y:S02]  /*6ba0*/  HADD2.F32 R54, -RZ, R18.H1_H1 ;  /* 0x30000012ff367230 */ /* 0x000fe40000004100 */
[--C-:B------:R-:W-:Y:S02]  /*6bb0*/  HADD2.F32 R55, -RZ, R19.reuse.H0_H0 ;  /* 0x20000013ff377230 */ /* 0x100fe40000004100 */
[----:B------:R-:W-:Y:S02]  /*6bc0*/  HADD2.F32 R56, -RZ, R19.H1_H1 ;  /* 0x30000013ff387230 */ /* 0x000fe40000004100 */
[----:B------:R-:W1:Y:S01]  /*6bd0*/  LDTM.x32 R4, tmem[UR4] ;  /* 0x00000004000479ee */ /* 0x000e6200082c0000 */
[----:B------:R-:W-:Y:S01]  /*6be0*/  NOP ;  /* 0x0000000000007918 */ /* 0x000fe20000000000 */
[----:B-1----:R1:W-:Y:S01]  /*6bf0*/  SYNCS.ARRIVE.TRANS64.RED.A1T0 RZ, [R122+URZ], RZ ;  /* 0x000000ff7aff79a7 */ /* 0x0023e200081004ff */
[--C-:B----4-:R-:W-:Y:S02]  /*6c00*/  HADD2.F32 R57, -RZ, R64.reuse.H0_H0 ;  /* 0x20000040ff397230 */ /* 0x110fe40000004100 */
[----:B------:R-:W-:Y:S02]  /*6c10*/  HADD2.F32 R58, -RZ, R64.H1_H1 ;  /* 0x30000040ff3a7230 */ /* 0x000fe40000004100 */
[--C-:B------:R-:W-:Y:S02]  /*6c20*/  HADD2.F32 R59, -RZ, R65.reuse.H0_H0 ;  /* 0x20000041ff3b7230 */ /* 0x100fe40000004100 */
        /* <DEDUP_REMOVED lines=8> */
[C---:B------:R-:W-:Y:S01]  /*6cb0*/  FMUL R4, R47.reuse, R4 ;  /* 0x000000042f047220 */ /* 0x040fe20000400000 */
[C---:B------:R-:W-:Y:S01]  /*6cc0*/  FMUL R5, R47.reuse, R5 ;  /* 0x000000052f057220 */ /* 0x040fe20000400000 */
[C---:B------:R-:W-:Y:S01]  /*6cd0*/  FMUL R6, R47.reuse, R6 ;  /* 0x000000062f067220 */ /* 0x040fe20000400000 */
[C---:B------:R-:W-:Y:S01]  /*6ce0*/  FMUL R7, R47.reuse, R7 ;  /* 0x000000072f077220 */ /* 0x040fe20000400000 */
[C---:B------:R-:W-:Y:S01]  /*6cf0*/  FFMA R4, R48.reuse, R49, R4 ;  /* 0x0000003130047223 */ /* 0x040fe20000000004 */
[C---:B------:R-:W-:Y:S01]  /*6d00*/  FFMA R5, R48.reuse, R50, R5 ;  /* 0x0000003230057223 */ /* 0x040fe20000000005 */
[C---:B------:R-:W-:Y:S01]  /*6d10*/  FFMA R6, R48.reuse, R51, R6 ;  /* 0x0000003330067223 */ /* 0x040fe20000000006 */
[C---:B------:R-:W-:Y:S01]  /*6d20*/  FFMA R7, R48.reuse, R52, R7 ;  /* 0x0000003430077223 */ /* 0x040fe20000000007 */
[C---:B------:R-:W-:Y:S01]  /*6d30*/  FMUL R8, R47.reuse, R8 ;  /* 0x000000082f087220 */ /* 0x040fe20000400000 */
[----:B------:R-:W-:Y:S01]  /*6d40*/  FMUL R9, R47, R9 ;  /* 0x000000092f097220 */ /* 0x000fe20000400000 */
[----:B------:R-:W-:Y:S01]  /*6d50*/  F2FP.F16.F32.PACK_AB R4, R5, R4 ;  /* 0x000000040504723e */ /* 0x000fe200000000ff */
[----:B------:R-:W-:Y:S01]  /*6d60*/  FMUL R10, R47, R10 ;  /* 0x0000000a2f0a7220 */ /* 0x000fe20000400000 */
[----:B------:R-:W-:Y:S01]  /*6d70*/  F2FP.F16.F32.PACK_AB R5, R7, R6 ;  /* 0x000000060705723e */ /* 0x000fe200000000ff */
[C---:B------:R-:W-:Y:S01]  /*6d80*/  FFMA R8, R48.reuse, R53, R8 ;  /* 0x0000003530087223 */ /* 0x040fe20000000008 */
[C---:B------:R-:W-:Y:S01]  /*6d90*/  FFMA R9, R48.reuse, R54, R9 ;  /* 0x0000003630097223 */ /* 0x040fe20000000009 */
[C---:B------:R-:W-:Y:S01]  /*6da0*/  FFMA R10, R48.reuse, R55, R10 ;  /* 0x00000037300a7223 */ /* 0x040fe2000000000a */
[C---:B------:R-:W-:Y:S01]  /*6db0*/  FMUL R11, R47.reuse, R11 ;  /* 0x0000000b2f0b7220 */ /* 0x040fe20000400000 */
[C---:B------:R-:W-:Y:S01]  /*6dc0*/  FMUL R0, R47.reuse, R12 ;  /* 0x0000000c2f007220 */ /* 0x040fe20000400000 */
[----:B------:R-:W-:Y:S01]  /*6dd0*/  FMUL R2, R47, R13 ;  /* 0x0000000d2f027220 */ /* 0x000fe20000400000 */
[----:B------:R-:W-:Y:S01]  /*6de0*/  F2FP.F16.F32.PACK_AB R6, R9, R8 ;  /* 0x000000080906723e */ /* 0x000fe200000000ff */
[C---:B------:R-:W-:Y:S01]  /*6df0*/  FFMA R11, R48.reuse, R56, R11 ;  /* 0x00000038300b7223 */ /* 0x040fe2000000000b */
[C---:B------:R-:W-:Y:S01]  /*6e00*/  FFMA R0, R48.reuse, R57, R0 ;  /* 0x0000003930007223 */ /* 0x040fe20000000000 */
[C---:B------:R-:W-:Y:S01]  /*6e10*/  FFMA R2, R48.reuse, R58, R2 ;  /* 0x0000003a30027223 */ /* 0x040fe20000000002 */
[C---:B------:R-:W-:Y:S01]  /*6e20*/  FMUL R3, R47.reuse, R14 ;  /* 0x0000000e2f037220 */ /* 0x040fe20000400000 */
[C---:B------:R-:W-:Y:S01]  /*6e30*/  FMUL R15, R47.reuse, R15 ;  /* 0x0000000f2f0f7220 */ /* 0x040fe20000400000 */
[C---:B------:R-:W-:Y:S01]  /*6e40*/  FMUL R12, R47.reuse, R16 ;  /* 0x000000102f0c7220 */ /* 0x040fe20000400000 */
[C---:B------:R-:W-:Y:S01]  /*6e50*/  FMUL R13, R47.reuse, R17 ;  /* 0x000000112f0d7220 */ /* 0x040fe20000400000 */
[C---:B------:R-:W-:Y:S01]  /*6e60*/  FFMA R3, R48.reuse, R59, R3 ;  /* 0x0000003b30037223 */ /* 0x040fe20000000003 */
[C---:B------:R-:W-:Y:S01]  /*6e70*/  FMUL R14, R47.reuse, R18 ;  /* 0x000000122f0e7220 */ /* 0x040fe20000400000 */
[C---:B------:R-:W-:Y:S01]  /*6e80*/  FFMA R15, R48.reuse, R60, R15 ;  /* 0x0000003c300f7223 */ /* 0x040fe2000000000f */
[----:B------:R-:W-:Y:S01]  /*6e90*/  FMUL R19, R47, R19 ;  /* 0x000000132f137220 */ /* 0x000fe20000400000 */
[----:B------:R-:W-:Y:S01]  /*6ea0*/  F2FP.F16.F32.PACK_AB R7, R11, R10 ;  /* 0x0000000a0b07723e */ /* 0x000fe200000000ff */
[C---:B------:R-:W-:Y:S01]  /*6eb0*/  FFMA R12, R48.reuse, R61, R12 ;  /* 0x0000003d300c7223 */ /* 0x040fe2000000000c */
[C---:B------:R-:W-:Y:S01]  /*6ec0*/  FMUL R16, R47.reuse, R20 ;  /* 0x000000142f107220 */ /* 0x040fe20000400000 */
[C---:B------:R-:W-:Y:S01]  /*6ed0*/  FFMA R13, R48.reuse, R62, R13 ;  /* 0x0000003e300d7223 */ /* 0x040fe2000000000d */
[C---:B------:R-:W-:Y:S01]  /*6ee0*/  FMUL R17, R47.reuse, R21 ;  /* 0x000000152f117220 */ /* 0x040fe20000400000 */
[----:B------:R1:W-:Y:S01]  /*6ef0*/  STS.128 [R118], R4 ;  /* 0x0000000476007388 */ /* 0x0003e20000000c00 */
[C---:B------:R-:W-:Y:S01]  /*6f00*/  FFMA R14, R48.reuse, R63, R14 ;  /* 0x0000003f300e7223 */ /* 0x040fe2000000000e */
[----:B------:R-:W-:Y:S02]  /*6f10*/  HADD2.F32 R68, -RZ, R73.H1_H1 ;  /* 0x30000049ff447230 */ /* 0x000fe40000004100 */
[C---:B------:R-:W-:Y:S01]  /*6f20*/  FMUL R18, R47.reuse, R22 ;  /* 0x000000162f127220 */ /* 0x040fe20000400000 */
[C---:B------:R-:W-:Y:S01]  /*6f30*/  FFMA R19, R48.reuse, R64, R19 ;  /* 0x0000004030137223 */ /* 0x040fe20000000013 */
[--C-:B------:R-:W-:Y:S02]  /*6f40*/  HADD2.F32 R69, -RZ, R74.reuse.H0_H0 ;  /* 0x2000004aff457230 */ /* 0x100fe40000004100 */
[C---:B------:R-:W-:Y:S01]  /*6f50*/  FMUL R23, R47.reuse, R23 ;  /* 0x000000172f177220 */ /* 0x040fe20000400000 */
        /* <DEDUP_REMOVED lines=9> */
[----:B------:R-:W-:Y:S01]  /*6ff0*/  FFMA R23, R48, R68, R23 ;  /* 0x0000004430177223 */ /* 0x000fe20000000017 */
[--C-:B------:R-:W-:Y:S02]  /*7000*/  HADD2.F32 R73, -RZ, R80.reuse.H0_H0 ;  /* 0x20000050ff497230 */ /* 0x100fe40000004100 */
[----:B------:R-:W-:Y:S01]  /*7010*/  FMUL R27, R47, R27 ;  /* 0x0000001b2f1b7220 */ /* 0x000fe20000400000 */
[----:B------:R-:W-:Y:S01]  /*7020*/  F2FP.F16.F32.PACK_AB R8, R2, R0 ;  /* 0x000000000208723e */ /* 0x000fe200000000ff */
[C---:B------:R-:W-:Y:S01]  /*7030*/  FFMA R20, R48.reuse, R69, R20 ;  /* 0x0000004530147223 */ /* 0x040fe20000000014 */
[----:B------:R-:W-:Y:S01]  /*7040*/  F2FP.F16.F32.PACK_AB R9, R15, R3 ;  /* 0x000000030f09723e */ /* 0x000fe200000000ff */
[----:B------:R-:W-:Y:S01]  /*7050*/  HADD2.F32 R74, -RZ, R80.H1_H1 ;  /* 0x30000050ff4a7230 */ /* 0x000fe20000004100 */
[----:B------:R-:W-:Y:S01]  /*7060*/  F2FP.F16.F32.PACK_AB R10, R13, R12 ;  /* 0x0000000c0d0a723e */ /* 0x000fe200000000ff */
[----:B------:R-:W-:Y:S01]  /*7070*/  FMUL R24, R47, R28 ;  /* 0x0000001c2f187220 */ /* 0x000fe20000400000 */
[----:B------:R-:W-:Y:S01]  /*7080*/  F2FP.F16.F32.PACK_AB R11, R19, R14 ;  /* 0x0000000e130b723e */ /* 0x000fe200000000ff */
[C---:B------:R-:W-:Y:S01]  /*7090*/  FFMA R21, R48.reuse, R70, R21 ;  /* 0x0000004630157223 */ /* 0x040fe20000000015 */
[--C-:B------:R-:W-:Y:S02]  /*70a0*/  HADD2.F32 R75, -RZ, R81.reuse.H0_H0 ;  /* 0x20000051ff4b7230 */ /* 0x100fe40000004100 */
[C---:B------:R-:W-:Y:S01]  /*70b0*/  FMUL R25, R47.reuse, R29 ;  /* 0x0000001d2f197220 */ /* 0x040fe20000400000 */
[C---:B------:R-:W-:Y:S01]  /*70c0*/  FFMA R22, R48.reuse, R71, R22 ;  /* 0x0000004730167223 */ /* 0x040fe20000000016 */
[----:B------:R1:W-:Y:S01]  /*70d0*/  STS.128 [R117+0x10], R8 ;  /* 0x0000100875007388 */ /* 0x0003e20000000c00 */
        /* <DEDUP_REMOVED lines=10> */
[----:B------:R-:W-:Y:S01]  /*7180*/  FMUL R29, R47, R33 ;  /* 0x000000212f1d7220 */ /* 0x000fe20000400000 */
[----:B------:R-:W-:Y:S01]  /*7190*/  F2FP.F16.F32.PACK_AB R16, R17, R16 ;  /* 0x000000101110723e */ /* 0x000fe200000000ff */
[C---:B------:R-:W-:Y:S01]  /*71a0*/  FFMA R26, R48.reuse, R75, R26 ;  /* 0x0000004b301a7223 */ /* 0x040fe2000000001a */
[----:B------:R-:W-:Y:S02]  /*71b0*/  HADD2.F32 R80, -RZ, R83.H1_H1 ;  /* 0x30000053ff507230 */ /* 0x000fe40000004100 */
[----:B------:R-:W-:Y:S01]  /*71c0*/  FMUL R30, R47, R34 ;  /* 0x000000222f1e7220 */ /* 0x000fe20000400000 */
[----:B------:R-:W-:Y:S01]  /*71d0*/  F2FP.F16.F32.PACK_AB R17, R23, R18 ;  /* 0x000000121711723e */ /* 0x000fe200000000ff */
[C---:B------:R-:W-:Y:S01]  /*71e0*/  FFMA R31, R48.reuse, R76, R31 ;  /* 0x0000004c301f7223 */ /* 0x040fe2000000001f */
[----:B------:R-:W-:Y:S01]  /*71f0*/  FMUL R35, R47, R35 ;  /* 0x000000232f237220 */ /* 0x000fe20000400000 */
[----:B------:R-:W-:Y:S01]  /*7200*/  F2FP.F16.F32.PACK_AB R18, R21, R20 ;  /* 0x000000141512723e */ /* 0x000fe200000000ff */
[C---:B------:R-:W-:Y:S01]  /*7210*/  FFMA R28, R48.reuse, R77, R28 ;  /* 0x0000004d301c7223 */ /* 0x040fe2000000001c */
[----:B------:R-:W-:Y:S01]  /*7220*/  F2FP.F16.F32.PACK_AB R19, R27, R22 ;  /* 0x000000161b13723e */ /* 0x000fe200000000ff */
[C---:B------:R-:W-:Y:S01]  /*7230*/  FFMA R29, R48.reuse, R78, R29 ;  /* 0x0000004e301d7223 */ /* 0x040fe2000000001d */
[C---:B------:R-:W-:Y:S01]  /*7240*/  FFMA R30, R48.reuse, R79, R30 ;  /* 0x0000004f301e7223 */ /* 0x040fe2000000001e */
[----:B------:R-:W-:Y:S01]  /*7250*/  FFMA R35, R48, R80, R35 ;  /* 0x0000005030237223 */ /* 0x000fe20000000023 */
[----:B------:R-:W-:Y:S01]  /*7260*/  F2FP.F16.F32.PACK_AB R24, R25, R24 ;  /* 0x000000181918723e */ /* 0x000fe200000000ff */
[----:B------:R1:W-:Y:S01]  /*7270*/  STS.128 [R116+0x20], R16 ;  /* 0x0000201074007388 */ /* 0x0003e20000000c00 */
[----:B------:R-:W-:Y:S02]  /*7280*/  F2FP.F16.F32.PACK_AB R25, R31, R26 ;  /* 0x0000001a1f19723e */ /* 0x000fe400000000ff */
[----:B------:R-:W-:Y:S02]  /*7290*/  F2FP.F16.F32.PACK_AB R26, R29, R28 ;  /* 0x0000001c1d1a723e */ /* 0x000fe400000000ff */
[----:B------:R-:W-:Y:S05]  /*72a0*/  F2FP.F16.F32.PACK_AB R27, R35, R30 ;  /* 0x0000001e231b723e */ /* 0x000fea00000000ff */
[----:B------:R1:W-:Y:S01]  /*72b0*/  STS.128 [R115+0x30], R24 ;  /* 0x0000301873007388 */ /* 0x0003e20000000c00 */
[----:B------:R-:W-:Y:S01]  /*72c0*/  @!PT LDS RZ, [RZ] ;  /* 0x00000000fffff984 */ /* 0x000fe20000000800 */
[----:B------:R-:W-:Y:S01]  /*72d0*/  @!PT LDS RZ, [RZ] ;  /* 0x00000000fffff984 */ /* 0x000fe20000000800 */
[----:B------:R-:W-:Y:S01]  /*72e0*/  @!PT LDS RZ, [RZ] ;  /* 0x00000000fffff984 */ /* 0x000fe20000000800 */
[----:B------:R-:W-:Y:S01]  /*72f0*/  @!PT LDS RZ, [RZ] ;  /* 0x00000000fffff984 */ /* 0x000fe20000000800 */
[----:B------:R3:W-:Y:S07]  /*7300*/  MEMBAR.ALL.CTA ;  /* 0x0000000000007992 */ /* 0x0007ee0000008000 */
[----:B---3--:R-:W3:Y:S02]  /*7310*/  FENCE.VIEW.ASYNC.S ;  /* 0x00000000000073c6 */ /* 0x008ee40000000000 */
[----:B---3--:R-:W-:Y:S06]  /*7320*/  BAR.SYNC.DEFER_BLOCKING 0x1, 0x80 ;  /* 0x0042000000007b1d */ /* 0x008fec0000010000 */
[----:B------:R-:W-:Y:S05]  /*7330*/  @P0 BRA `(.L_x_131) ;  /* 0x00000000002c0947 */ /* 0x000fea0003800000 */
[----:B------:R-:W-:Y:S01]  /*7340*/  R2UR UR12, R97 ;  /* 0x00000000610c72ca */ /* 0x000fe200000e0000 */
[----:B------:R-:W-:Y:S01]  /*7350*/  UIADD3 UR10, UP0, UPT, UR46, 0x680, URZ ;  /* 0x000006802e0a7890 */ /* 0x000fe2000ff1e0ff */
[----:B------:R-:W-:Y:S01]  /*7360*/  R2UR UR9, R96 ;  /* 0x00000000600972ca */ /* 0x000fe200000e0000 */
[----:B------:R-:W-:Y:S01]  /*7370*/  UMOV UR7, UR36 ;  /* 0x0000002400077c82 */ /* 0x000fe20008000000 */
[----:B------:R-:W-:Y:S01]  /*7380*/  R2UR UR8, R119 ;  /* 0x00000000770872ca */ /* 0x000fe200000e0000 */
[----:B------:R-:W-:Y:S08]  /*7390*/  UIADD3.X UR11, UPT, UPT, URZ, UR47, URZ, UP0, !UPT ;  /* 0x0000002fff0b7290 */ /* 0x000ff000087fe4ff */
[----:B------:R-:W-:Y:S02]  /*73a0*/  USHF.L.U32 UR5, UR12, 0x5, URZ ;  /* 0x000000050c057899 */ /* 0x000fe400080006ff */
[----:B------:R-:W-:Y:S02]  /*73b0*/  USHF.L.U32 UR6, UR9, 0x7, URZ ;  /* 0x0000000709067899 */ /* 0x000fe400080006ff */
[----:B------:R-:W-:Y:S09]  /*73c0*/  UIADD3 UR4, UPT, UPT, UR42, 0x400, UR8 ;  /* 0x000004002a047890 */ /* 0x000ff2000fffe008 */
[----:B------:R3:W-:Y:S02]  /*73d0*/  UTMASTG.3D [UR4], [UR10] ;  /* 0x000000040a0073b5 */ /* 0x0007e40008010000 */
[----:B---3--:R0:W-:Y:S02]  /*73e0*/  UTMACMDFLUSH ;  /* 0x00000000000079b7 */ /* 0x0081e40000000000 */
.L_x_131:
[----:B------:R-:W-:Y:S05]  /*73f0*/  BSYNC.RECONVERGENT B0 ;  /* 0x0000000000007941 */ /* 0x000fea0003800200 */
.L_x_130:
[----:B------:R-:W-:Y:S04]  /*7400*/  BSSY.RECONVERGENT B0, `(.L_x_132) ;  /* 0x0000003000007945 */ /* 0x000fe80003800200 */
[----:B------:R-:W-:Y:S05]  /*7410*/  @P0 BRA `(.L_x_133) ;  /* 0x0000000000040947 */ /* 0x000fea0003800000 */
[----:B------:R-:W-:Y:S04]  /*7420*/  DEPBAR.LE SB0, 0x0 ;  /* 0x000080000000791a */ /* 0x000fe80000000000 */
.L_x_133:
[----:B------:R-:W-:Y:S05]  /*7430*/  BSYNC.RECONVERGENT B0 ;  /* 0x0000000000007941 */ /* 0x000fea0003800200 */
.L_x_132:
[----:B------:R-:W-:Y:S01]  /*7440*/  BAR.SYNC.DEFER_BLOCKING 0x1, 0x80 ;  /* 0x0042000000007b1d */ /* 0x000fe20000010000 */
[----:B------:R-:W-:Y:S01]  /*7450*/  UIADD3 UR43, UPT, UPT, UR43, 0x1, URZ ;  /* 0x000000012b2b7890 */ /* 0x000fe2000fffe0ff */
[----:B------:R-:W-:Y:S02]  /*7460*/  IADD3 R45, PT, PT, R45, 0x1, RZ ;  /* 0x000000012d2d7810 */ /* 0x000fe40007ffe0ff */
[----:B------:R-:W-:Y:S01]  /*7470*/  IADD3 R105, PT, PT, R105, 0x1, RZ ;  /* 0x0000000169697810 */ /* 0x000fe20007ffe0ff */
[----:B------:R-:W-:Y:S09]  /*7480*/  UISETP.NE.AND UP0, UPT, UR43, URZ, UPT ;  /* 0x000000ff2b00728c */ /* 0x000ff2000bf05270 */
[----:B------:R-:W-:Y:S05]  /*7490*/  BRA.U !UP0, `(.L_x_134) ;  /* 0x0000000108287547 */ /* 0x000fea000b800000 */
[----:B------:R-:W-:Y:S01]  /*74a0*/  ISETP.NE.AND P0, PT, R121, RZ, PT ;  /* 0x000000ff7900720c */ /* 0x000fe20003f05270 */
[----:B------:R-:W-:Y:S11]  /*74b0*/  IMAD.U32 R0, RZ, RZ, UR37 ;  /* 0x00000025ff007e24 */ /* 0x000ff6000f8e00ff */
[----:B------:R-:W-:Y:S01]  /*74c0*/  @!UPT UIADD3 URZ, UPT, UPT, URZ, URZ, URZ ;  /* 0x000000fffffff290 */ /* 0x000fe2000fffe0ff */
[C---:B------:R-:W-:Y:S01]  /*74d0*/  @P0 LEA R2, R104.reuse, UR42, 0x3 ;  /* 0x0000002a68020c11 */ /* 0x040fe2000f8e18ff */
[----:B------:R-:W-:Y:S04]  /*74e0*/  VIADD R104, R104, 0x1 ;  /* 0x0000000168687836 */ /* 0x000fe80000000000 */
[----:B------:R-:W-:Y:S05]  /*74f0*/  @P0 VIADD R2, R2, 0x180 ;  /* 0x0000018002020836 */ /* 0x000fea0000000000 */
[----:B------:R-:W-:Y:S04]  /*7500*/  @P0 PRMT R0, R0, 0x654, R2 ;  /* 0x0000065400000816 */ /* 0x000fe80000000002 */
[----:B------:R3:W-:Y:S01]  /*7510*/  @P0 SYNCS.ARRIVE.TRANS64.RED.A1T0 RZ, [R0+URZ], RZ ;  /* 0x000000ff00ff09a7 */ /* 0x0007e200081004ff */
[C---:B------:R-:W-:Y:S04]  /*7520*/  ISETP.NE.AND P0, PT, R104.reuse, 0x2, PT ;  /* 0x000000026800780c */ /* 0x040fe80003f05270 */
[----:B------:R-:W-:Y:S09]  /*7530*/  SEL R104, R104, RZ, P0 ;  /* 0x000000ff68687207 */ /* 0x000ff20000000000 */
.L_x_134:
[----:B------:R-:W-:Y:S01]  /*7540*/  ISETP.NE.AND P3, PT, R114, RZ, PT ;  /* 0x000000ff7200720c */ /* 0x000fe20003f65270 */
[----:B------:R-:W-:Y:S01]  /*7550*/  IMAD.IADD R97, R43, 0x1, R94 ;  /* 0x000000012b617824 */ /* 0x000fe200078e025e */
[----:B------:R-:W-:Y:S01]  /*7560*/  ISETP.NE.AND P0, PT, R120, 0x2, PT ;  /* 0x000000027800780c */ /* 0x000fe20003f05270 */
[----:B------:R-:W-:Y:S01]  /*7570*/  IMAD.IADD R96, R44, 0x1, R95 ;  /* 0x000000012c607824 */ /* 0x000fe200078e025f */
[----:B------:R-:W-:Y:S02]  /*7580*/  ISETP.NE.AND P1, PT, R45, 0x4, PT ;  /* 0x000000042d00780c */ /* 0x000fe40003f25270 */
[----:B------:R-:W-:Y:S02]  /*7590*/  ISETP.NE.AND P2, PT, R105, 0x2, PT ;  /* 0x000000026900780c */ /* 0x000fe40003f45270 */
[----:B------:R-:W-:Y:S02]  /*75a0*/  SEL R3, RZ, 0x1, P0 ;  /* 0x00000001ff037807 */ /* 0x000fe40000000000 */
[----:B------:R-:W-:Y:S02]  /*75b0*/  SEL R2, RZ, 0x1, P1 ;  /* 0x00000001ff027807 */ /* 0x000fe40000800000 */
[----:B---3--:R-:W-:Y:S02]  /*75c0*/  SEL R0, RZ, 0x1, P2 ;  /* 0x00000001ff007807 */ /* 0x008fe40001000000 */
[----:B------:R-:W-:Y:S02]  /*75d0*/  @P3 R2UR UR36, R103 ;  /* 0x00000000672432ca */ /* 0x000fe400000e0000 */
[----:B------:R-:W-:Y:S02]  /*75e0*/  LOP3.LUT R106, R106, R3, RZ, 0x3c, !PT ;  /* 0x000000036a6a7212 */ /* 0x000fe400078e3cff */
[----:B------:R-:W-:Y:S02]  /*75f0*/  LOP3.LUT R107, R107, R2, RZ, 0x3c, !PT ;  /* 0x000000026b6b7212 */ /* 0x000fe400078e3cff */
[----:B------:R-:W-:Y:S02]  /*7600*/  LOP3.LUT R108, R108, R0, RZ, 0x3c, !PT ;  /* 0x000000006c6c7212 */ /* 0x000fe400078e3cff */
[----:B------:R-:W-:Y:S02]  /*7610*/  SEL R120, R120, RZ, P0 ;  /* 0x000000ff78787207 */ /* 0x000fe40000000000 */
[----:B------:R-:W-:Y:S02]  /*7620*/  SEL R45, R45, RZ, P1 ;  /* 0x000000ff2d2d7207 */ /* 0x000fe40000800000 */
[----:B------:R-:W-:Y:S01]  /*7630*/  SEL R105, R105, RZ, P2 ;  /* 0x000000ff69697207 */ /* 0x000fe20001000000 */
[----:B------:R-:W-:Y:S06]  /*7640*/  @P3 BRA `(.L_x_135) ;  /* 0xffffffe400843947 */ /* 0x000fec000383ffff */
[----:B------:R-:W-:-:S09]  /*7650*/  UISETP.NE.AND UP0, UPT, UR45, URZ, UPT ;  /* 0x000000ff2d00728c */ /* 0x000fd2000bf05270 */
[----:B------:R-:W-:Y:S05]  /*7660*/  BRA.U !UP0, `(.L_x_136) ;  /* 0x0000000108487547 */ /* 0x000fea000b800000 */
[----:B------:R-:W3:Y:S02]  /*7670*/  LDCU.64 UR4, c[0x0][0x890] ;  /* 0x00011200ff0477ac */ /* 0x000ee40008000a00 */
[----:B---3--:R-:W-:-:S04]  /*7680*/  UISETP.NE.U32.AND UP0, UPT, UR4, URZ, UPT ;  /* 0x000000ff0400728c */ /* 0x008fc8000bf05070 */
[----:B------:R-:W-:-:S09]  /*7690*/  UISETP.NE.AND.EX UP0, UPT, UR5, URZ, UPT, UP0 ;  /* 0x000000ff0500728c */ /* 0x000fd2000bf05300 */
[----:B------:R-:W-:Y:S05]  /*76a0*/  BRA.U UP0, `(.L_x_137) ;  /* 0x00000001000c7547 */ /* 0x000fea000b800000 */
[----:B------:R-:W-:-:S13]  /*76b0*/  FSETP.NEU.AND P0, PT, R48, RZ, PT ;  /* 0x000000ff3000720b */ /* 0x000fda0003f0d000 */
[----:B------:R-:W-:Y:S05]  /*76c0*/  @!P0 EXIT ;  /* 0x000000000000894d */ /* 0x000fea0003800000 */
[----:B------:R-:W-:Y:S05]  /*76d0*/  BRA `(.L_x_136) ;  /* 0x00000000002c7947 */ /* 0x000fea0003800000 */
.L_x_137:
[----:B------:R-:W-:Y:S01]  /*76e0*/  LOP3.LUT P0, RZ, R98, 0xff, RZ, 0xc0, !PT ;  /* 0x000000ff62ff7812 */ /* 0x000fe2000780c0ff */
[----:B------:R-:W-:-:S12]  /*76f0*/  BSSY.RECONVERGENT B0, `(.L_x_136) ;  /* 0x0000009000007945 */ /* 0x000fd80003800200 */
[----:B------:R-:W-:Y:S05]  /*7700*/  @P0 BRA `(.L_x_138) ;  /* 0x0000000000140947 */ /* 0x000fea0003800000 */
[----:B------:R-:W3:Y:S02]  /*7710*/  LDCU.64 UR4, c[0x0][0x888] ;  /* 0x00011100ff0477ac */ /* 0x000ee40008000a00 */
[----:B---3--:R-:W-:-:S04]  /*7720*/  ISETP.NE.U32.AND P0, PT, RZ, UR4, PT ;  /* 0x00000004ff007c0c */ /* 0x008fc8000bf05070 */
[----:B------:R-:W-:-:S13]  /*7730*/  ISETP.NE.AND.EX P0, PT, RZ, UR5, PT, P0 ;  /* 0x00000005ff007c0c */ /* 0x000fda000bf05300 */
[----:B------:R-:W-:Y:S05]  /*7740*/  @!P0 EXIT ;  /* 0x000000000000894d */ /* 0x000fea0003800000 */
[----:B------:R-:W-:Y:S05]  /*7750*/  BRA `(.L_x_139) ;  /* 0x0000000000087947 */ /* 0x000fea0003800000 */
.L_x_138:
[----:B------:R-:W-:-:S13]  /*7760*/  FSETP.NEU.AND P0, PT, R48, RZ, PT ;  /* 0x000000ff3000720b */ /* 0x000fda0003f0d000 */
[----:B------:R-:W-:Y:S05]  /*7770*/  @!P0 EXIT ;  /* 0x000000000000894d */ /* 0x000fea0003800000 */
.L_x_139:
[----:B------:R-:W-:Y:S05]  /*7780*/  BSYNC.RECONVERGENT B0 ;  /* 0x0000000000007941 */ /* 0x000fea0003800200 */
.L_x_136:
[----:B------:R-:W-:-:S04]  /*7790*/  DEPBAR.LE SB0, 0x0 ;  /* 0x000080000000791a */ /* 0x000fc80000000000 */
[----:B------:R-:W-:Y:S05]  /*77a0*/  EXIT ;  /* 0x000000000000794d */ /* 0x000fea0003800000 */
.L_x_25:
[----:B--2---:R2:W4:Y:S02]  /*77b0*/  SYNCS.PHASECHK.TRANS64.TRYWAIT P0, [R2+URZ+0x210], R3 ;  /* 0x00021003020075a7 */ /* 0x00452400080011ff */
[----:B----4-:R-:W-:Y:S05]  /*77c0*/  @!P0 NANOSLEEP.SYNCS 0x989680 ;  /* 0x009896800000895d */ /* 0x010fea0003900000 */
[----:B------:R-:W4:Y:S02]  /*77d0*/  @!P0 SYNCS.PHASECHK.TRANS64 P0, [R2+URZ+0x210], R3 ;  /* 0x00021003020085a7 */ /* 0x000f2400080010ff */
[----:B----4-:R-:W-:Y:S05]  /*77e0*/  @!P0 BRA `(.L_x_25) ;  /* 0xfffffffc00f08947 */ /* 0x010fea000383ffff */
[----:B------:R-:W-:Y:S05]  /*77f0*/  BRA `(.L_x_140) ;  /* 0xffffffa000987947 */ /* 0x000fea000383ffff */
.L_x_28:
[----:B------:R-:W-:-:S07]  /*7800*/  MOV R2, UR33 ;  /* 0x0000002100027c02 */ /* 0x000fce0008000f00 */
.L_x_141:
[----:B-1----:R1:W2:Y:S02]  /*7810*/  SYNCS.PHASECHK.TRANS64.TRYWAIT P0, [R2+URZ+0xb8], R4 ;  /* 0x0000b804020075a7 */ /* 0x0022a400080011ff */
[----:B--2---:R-:W-:Y:S05]  /*7820*/  @!P0 NANOSLEEP.SYNCS 0x989680 ;  /* 0x009896800000895d */ /* 0x004fea0003900000 */
[----:B------:R-:W2:Y:S02]  /*7830*/  @!P0 SYNCS.PHASECHK.TRANS64 P0, [R2+URZ+0xb8], R4 ;  /* 0x0000b804020085a7 */ /* 0x000ea400080010ff */
[----:B--2---:R-:W-:Y:S05]  /*7840*/  @!P0 BRA `(.L_x_141) ;  /* 0xfffffffc00f08947 */ /* 0x004fea000383ffff */
[----:B------:R-:W-:Y:S05]  /*7850*/  BRA `(.L_x_27) ;  /* 0xffffffa400007947 */ /* 0x000fea000383ffff */
.L_x_35:
[----:B-1----:R-:W-:-:S07]  /*7860*/  MOV R2, UR17 ;  /* 0x0000001100027c02 */ /* 0x002fce0008000f00 */
.L_x_142:
[----:B-1----:R1:W2:Y:S02]  /*7870*/  SYNCS.PHASECHK.TRANS64.TRYWAIT P0, [R2+URZ+0xb8], R4 ;  /* 0x0000b804020075a7 */ /* 0x0022a400080011ff */
[----:B--2---:R-:W-:Y:S05]  /*7880*/  @!P0 NANOSLEEP.SYNCS 0x989680 ;  /* 0x009896800000895d */ /* 0x004fea0003900000 */
[----:B------:R-:W2:Y:S02]  /*7890*/  @!P0 SYNCS.PHASECHK.TRANS64 P0, [R2+URZ+0xb8], R4 ;  /* 0x0000b804020085a7 */ /* 0x000ea400080010ff */
[----:B--2---:R-:W-:Y:S05]  /*78a0*/  @!P0 BRA `(.L_x_142) ;  /* 0xfffffffc00f08947 */ /* 0x004fea000383ffff */
[----:B------:R-:W-:Y:S05]  /*78b0*/  BRA `(.L_x_34) ;  /* 0xffffffa400bc7947 */ /* 0x000fea000383ffff */
.L_x_40:
[----:B-1----:R1:W2:Y:S02]  /*78c0*/  SYNCS.PHASECHK.TRANS64.TRYWAIT P0, [R2+URZ+0x1a0], R3 ;  /* 0x0001a003020075a7 */ /* 0x0022a400080011ff */
[----:B--2---:R-:W-:Y:S05]  /*78d0*/  @!P0 NANOSLEEP.SYNCS 0x989680 ;  /* 0x009896800000895d */ /* 0x004fea0003900000 */
[----:B------:R-:W2:Y:S02]  /*78e0*/  @!P0 SYNCS.PHASECHK.TRANS64 P0, [R2+URZ+0x1a0], R3 ;  /* 0x0001a003020085a7 */ /* 0x000ea400080010ff */
[----:B--2---:R-:W-:Y:S05]  /*78f0*/  @!P0 BRA `(.L_x_40) ;  /* 0xfffffffc00f08947 */ /* 0x004fea000383ffff */
[----:B------:R-:W-:Y:S05]  /*7900*/  BRA `(.L_x_143) ;  /* 0xffffffa800607947 */ /* 0x000fea000383ffff */
.L_x_44:
[----:B---3--:R-:W-:-:S07]  /*7910*/  MOV R0, UR5 ;  /* 0x0000000500007c02 */ /* 0x008fce0008000f00 */
.L_x_144:
[----:B-1----:R1:W2:Y:S02]  /*7920*/  SYNCS.PHASECHK.TRANS64.TRYWAIT P0, [R0+URZ], R2 ;  /* 0x00000002000075a7 */ /* 0x0022a400080011ff */
[----:B--2---:R-:W-:Y:S05]  /*7930*/  @!P0 NANOSLEEP.SYNCS 0x989680 ;  /* 0x009896800000895d */ /* 0x004fea0003900000 */
[----:B------:R-:W2:Y:S02]  /*7940*/  @!P0 SYNCS.PHASECHK.TRANS64 P0, [R0+URZ], R2 ;  /* 0x00000002000085a7 */ /* 0x000ea400080010ff */
[----:B--2---:R-:W-:Y:S05]  /*7950*/  @!P0 BRA `(.L_x_144) ;  /* 0xfffffffc00f08947 */ /* 0x004fea000383ffff */
[----:B------:R-:W-:Y:S05]  /*7960*/  BRA `(.L_x_145) ;  /* 0xffffffac00d07947 */ /* 0x000fea000383ffff */
.L_x_45:
[----:B---3--:R-:W-:-:S07]  /*7970*/  MOV R0, UR5 ;  /* 0x0000000500007c02 */ /* 0x008fce0008000f00 */
.L_x_146:
[----:B-1----:R1:W2:Y:S02]  /*7980*/  SYNCS.PHASECHK.TRANS64.TRYWAIT P0, [R0+URZ], R3 ;  /* 0x00000003000075a7 */ /* 0x0022a400080011ff */
[----:B--2---:R-:W-:Y:S05]  /*7990*/  @!P0 NANOSLEEP.SYNCS 0x989680 ;  /* 0x009896800000895d */ /* 0x004fea0003900000 */
[----:B------:R-:W2:Y:S02]  /*79a0*/  @!P0 SYNCS.PHASECHK.TRANS64 P0, [R0+URZ], R3 ;  /* 0x00000003000085a7 */ /* 0x000ea400080010ff */
[----:B--2---:R-:W-:Y:S05]  /*79b0*/  @!P0 BRA `(.L_x_146) ;  /* 0xfffffffc00f08947 */ /* 0x004fea000383ffff */
[----:B------:R-:W-:Y:S05]  /*79c0*/  BRA `(.L_x_147) ;  /* 0xffffffac00dc7947 */ /* 0x000fea000383ffff */
.L_x_46:
[----:B---3--:R-:W-:-:S07]  /*79d0*/  MOV R0, UR5 ;  /* 0x0000000500007c02 */ /* 0x008fce0008000f00 */
.L_x_148:
[----:B-1----:R1:W2:Y:S02]  /*79e0*/  SYNCS.PHASECHK.TRANS64.TRYWAIT P0, [R0+URZ], R3 ;  /* 0x00000003000075a7 */ /* 0x0022a400080011ff */
[----:B--2---:R-:W-:Y:S05]  /*79f0*/  @!P0 NANOSLEEP.SYNCS 0x989680 ;  /* 0x009896800000895d */ /* 0x004fea0003900000 */
[----:B------:R-:W2:Y:S02]  /*7a00*/  @!P0 SYNCS.PHASECHK.TRANS64 P0, [R0+URZ], R3 ;  /* 0x00000003000085a7 */ /* 0x000ea400080010ff */
[----:B--2---:R-:W-:Y:S05]  /*7a10*/  @!P0 BRA `(.L_x_148) ;  /* 0xfffffffc00f08947 */ /* 0x004fea000383ffff */
[----:B------:R-:W-:Y:S05]  /*7a20*/  BRA `(.L_x_149) ;  /* 0xffffffac00e87947 */ /* 0x000fea000383ffff */
.L_x_47:
[----:B---3--:R-:W-:-:S07]  /*7a30*/  MOV R0, UR5 ;  /* 0x0000000500007c02 */ /* 0x008fce0008000f00 */
.L_x_150:
[----:B-1----:R1:W2:Y:S02]  /*7a40*/  SYNCS.PHASECHK.TRANS64.TRYWAIT P0, [R0+URZ], R3 ;  /* 0x00000003000075a7 */ /* 0x0022a400080011ff */
[----:B--2---:R-:W-:Y:S05]  /*7a50*/  @!P0 NANOSLEEP.SYNCS 0x989680 ;  /* 0x009896800000895d */ /* 0x004fea0003900000 */
[----:B------:R-:W2:Y:S02]  /*7a60*/  @!P0 SYNCS.PHASECHK.TRANS64 P0, [R0+URZ], R3 ;  /* 0x00000003000085a7 */ /* 0x000ea400080010ff */
[----:B--2---:R-:W-:Y:S05]  /*7a70*/  @!P0 BRA `(.L_x_150) ;  /* 0xfffffffc00f08947 */ /* 0x004fea000383ffff */
[----:B------:R-:W-:Y:S05]  /*7a80*/  BRA `(.L_x_151) ;  /* 0xffffffac00f47947 */ /* 0x000fea000383ffff */
.L_x_48:
[----:B---3--:R-:W-:-:S07]  /*7a90*/  MOV R0, UR5 ;  /* 0x0000000500007c02 */ /* 0x008fce0008000f00 */
.L_x_152:
[----:B-1----:R1:W2:Y:S02]  /*7aa0*/  SYNCS.PHASECHK.TRANS64.TRYWAIT P0, [R0+URZ], R3 ;  /* 0x00000003000075a7 */ /* 0x0022a400080011ff */
[----:B--2---:R-:W-:Y:S05]  /*7ab0*/  @!P0 NANOSLEEP.SYNCS 0x989680 ;  /* 0x009896800000895d */ /* 0x004fea0003900000 */
[----:B------:R-:W2:Y:S02]  /*7ac0*/  @!P0 SYNCS.PHASECHK.TRANS64 P0, [R0+URZ], R3 ;  /* 0x00000003000085a7 */ /* 0x000ea400080010ff */
[----:B--2---:R-:W-:Y:S05]  /*7ad0*/  @!P0 BRA `(.L_x_152) ;  /* 0xfffffffc00f08947 */ /* 0x004fea000383ffff */
[----:B------:R-:W-:Y:S05]  /*7ae0*/  BRA `(.L_x_153) ;  /* 0xffffffb000007947 */ /* 0x000fea000383ffff */
.L_x_49:
[----:B---3--:R-:W-:-:S07]  /*7af0*/  MOV R0, UR5 ;  /* 0x0000000500007c02 */ /* 0x008fce0008000f00 */
.L_x_154:
[----:B-1----:R1:W2:Y:S02]  /*7b00*/  SYNCS.PHASECHK.TRANS64.TRYWAIT P0, [R0+URZ], R3 ;  /* 0x00000003000075a7 */ /* 0x0022a400080011ff */
[----:B--2---:R-:W-:Y:S05]  /*7b10*/  @!P0 NANOSLEEP.SYNCS 0x989680 ;  /* 0x009896800000895d */ /* 0x004fea0003900000 */
[----:B------:R-:W2:Y:S02]  /*7b20*/  @!P0 SYNCS.PHASECHK.TRANS64 P0, [R0+URZ], R3 ;  /* 0x00000003000085a7 */ /* 0x000ea400080010ff */
[----:B--2---:R-:W-:Y:S05]  /*7b30*/  @!P0 BRA `(.L_x_154) ;  /* 0xfffffffc00f08947 */ /* 0x004fea000383ffff */
[----:B------:R-:W-:Y:S05]  /*7b40*/  BRA `(.L_x_155) ;  /* 0xffffffb0000c7947 */ /* 0x000fea000383ffff */
.L_x_50:
[----:B---3--:R-:W-:-:S07]  /*7b50*/  MOV R0, UR5 ;  /* 0x0000000500007c02 */ /* 0x008fce0008000f00 */
.L_x_156:
[----:B-1----:R1:W2:Y:S02]  /*7b60*/  SYNCS.PHASECHK.TRANS64.TRYWAIT P0, [R0+URZ], R3 ;  /* 0x00000003000075a7 */ /* 0x0022a400080011ff */
[----:B--2---:R-:W-:Y:S05]  /*7b70*/  @!P0 NANOSLEEP.SYNCS 0x989680 ;  /* 0x009896800000895d */ /* 0x004fea0003900000 */
[----:B------:R-:W2:Y:S02]  /*7b80*/  @!P0 SYNCS.PHASECHK.TRANS64 P0, [R0+URZ], R3 ;  /* 0x00000003000085a7 */ /* 0x000ea400080010ff */
[----:B--2---:R-:W-:Y:S05]  /*7b90*/  @!P0 BRA `(.L_x_156) ;  /* 0xfffffffc00f08947 */ /* 0x004fea000383ffff */
[----:B------:R-:W-:Y:S05]  /*7ba0*/  BRA `(.L_x_157) ;  /* 0xffffffb000187947 */ /* 0x000fea000383ffff */
.L_x_51:
[----:B---3--:R-:W-:-:S07]  /*7bb0*/  MOV R0, UR5 ;  /* 0x0000000500007c02 */ /* 0x008fce0008000f00 */
.L_x_158:
[----:B-1----:R1:W2:Y:S02]  /*7bc0*/  SYNCS.PHASECHK.TRANS64.TRYWAIT P0, [R0+URZ], R3 ;  /* 0x00000003000075a7 */ /* 0x0022a400080011ff */
[----:B--2---:R-:W-:Y:S05]  /*7bd0*/  @!P0 NANOSLEEP.SYNCS 0x989680 ;  /* 0x009896800000895d */ /* 0x004fea0003900000 */
[----:B------:R-:W2:Y:S02]  /*7be0*/  @!P0 SYNCS.PHASECHK.TRANS64 P0, [R0+URZ], R3 ;  /* 0x00000003000085a7 */ /* 0x000ea400080010ff */
[----:B--2---:R-:W-:Y:S05]  /*7bf0*/  @!P0 BRA `(.L_x_158) ;  /* 0xfffffffc00f08947 */ /* 0x004fea000383ffff */
[----:B------:R-:W-:Y:S05]  /*7c00*/  BRA `(.L_x_159) ;  /* 0xffffffb000247947 */ /* 0x000fea000383ffff */
.L_x_52:
[----:B---3--:R-:W-:-:S07]  /*7c10*/  MOV R0, UR5 ;  /* 0x0000000500007c02 */ /* 0x008fce0008000f00 */
.L_x_160:
[----:B-1----:R1:W2:Y:S02]  /*7c20*/  SYNCS.PHASECHK.TRANS64.TRYWAIT P0, [R0+URZ], R3 ;  /* 0x00000003000075a7 */ /* 0x0022a400080011ff */
[----:B--2---:R-:W-:Y:S05]  /*7c30*/  @!P0 NANOSLEEP.SYNCS 0x989680 ;  /* 0x009896800000895d */ /* 0x004fea0003900000 */
[----:B------:R-:W2:Y:S02]  /*7c40*/  @!P0 SYNCS.PHASECHK.TRANS64 P0, [R0+URZ], R3 ;  /* 0x00000003000085a7 */ /* 0x000ea400080010ff */
[----:B--2---:R-:W-:Y:S05]  /*7c50*/  @!P0 BRA `(.L_x_160) ;  /* 0xfffffffc00f08947 */ /* 0x004fea000383ffff */
[----:B------:R-:W-:Y:S05]  /*7c60*/  BRA `(.L_x_161) ;  /* 0xffffffb000307947 */ /* 0x000fea000383ffff */
.L_x_53:
[----:B---3--:R-:W-:-:S07]  /*7c70*/  MOV R0, UR5 ;  /* 0x0000000500007c02 */ /* 0x008fce0008000f00 */
.L_x_162:
[----:B-1----:R1:W2:Y:S02]  /*7c80*/  SYNCS.PHASECHK.TRANS64.TRYWAIT P0, [R0+URZ], R3 ;  /* 0x00000003000075a7 */ /* 0x0022a400080011ff */
[----:B--2---:R-:W-:Y:S05]  /*7c90*/  @!P0 NANOSLEEP.SYNCS 0x989680 ;  /* 0x009896800000895d */ /* 0x004fea0003900000 */
[----:B------:R-:W2:Y:S02]  /*7ca0*/  @!P0 SYNCS.PHASECHK.TRANS64 P0, [R0+URZ], R3 ;  /* 0x00000003000085a7 */ /* 0x000ea400080010ff */
[----:B--2---:R-:W-:Y:S05]  /*7cb0*/  @!P0 BRA `(.L_x_162) ;  /* 0xfffffffc00f08947 */ /* 0x004fea000383ffff */
[----:B------:R-:W-:Y:S05]  /*7cc0*/  BRA `(.L_x_163) ;  /* 0xffffffb0003c7947 */ /* 0x000fea000383ffff */
.L_x_54:
[----:B---3--:R-:W-:-:S07]  /*7cd0*/  MOV R0, UR5 ;  /* 0x0000000500007c02 */ /* 0x008fce0008000f00 */
.L_x_164:
[----:B-1----:R1:W2:Y:S02]  /*7ce0*/  SYNCS.PHASECHK.TRANS64.TRYWAIT P0, [R0+URZ], R3 ;  /* 0x00000003000075a7 */ /* 0x0022a400080011ff */
[----:B--2---:R-:W-:Y:S05]  /*7cf0*/  @!P0 NANOSLEEP.SYNCS 0x989680 ;  /* 0x009896800000895d */ /* 0x004fea0003900000 */
[----:B------:R-:W2:Y:S02]  /*7d00*/  @!P0 SYNCS.PHASECHK.TRANS64 P0, [R0+URZ], R3 ;  /* 0x00000003000085a7 */ /* 0x000ea400080010ff */
[----:B--2---:R-:W-:Y:S05]  /*7d10*/  @!P0 BRA `(.L_x_164) ;  /* 0xfffffffc00f08947 */ /* 0x004fea000383ffff */
[----:B------:R-:W-:Y:S05]  /*7d20*/  BRA `(.L_x_165) ;  /* 0xffffffb000487947 */ /* 0x000fea000383ffff */
.L_x_55:
[----:B---3--:R-:W-:-:S07]  /*7d30*/  MOV R0, UR5 ;  /* 0x0000000500007c02 */ /* 0x008fce0008000f00 */
.L_x_166:
[----:B-1----:R1:W2:Y:S02]  /*7d40*/  SYNCS.PHASECHK.TRANS64.TRYWAIT P0, [R0+URZ], R3 ;  /* 0x00000003000075a7 */ /* 0x0022a400080011ff */
[----:B--2---:R-:W-:Y:S05]  /*7d50*/  @!P0 NANOSLEEP.SYNCS 0x989680 ;  /* 0x009896800000895d */ /* 0x004fea0003900000 */
[----:B------:R-:W2:Y:S02]  /*7d60*/  @!P0 SYNCS.PHASECHK.TRANS64 P0, [R0+URZ], R3 ;  /* 0x00000003000085a7 */ /* 0x000ea400080010ff */
[----:B--2---:R-:W-:Y:S05]  /*7d70*/  @!P0 BRA `(.L_x_166) ;  /* 0xfffffffc00f08947 */ /* 0x004fea000383ffff */
[----:B------:R-:W-:Y:S05]  /*7d80*/  BRA `(.L_x_167) ;  /* 0xffffffb000547947 */ /* 0x000fea000383ffff */
.L_x_56:
[----:B---3--:R-:W-:-:S07]  /*7d90*/  MOV R0, UR5 ;  /* 0x0000000500007c02 */ /* 0x008fce0008000f00 */
.L_x_168:
[----:B-1----:R1:W2:Y:S02]  /*7da0*/  SYNCS.PHASECHK.TRANS64.TRYWAIT P0, [R0+URZ], R3 ;  /* 0x00000003000075a7 */ /* 0x0022a400080011ff */
[----:B--2---:R-:W-:Y:S05]  /*7db0*/  @!P0 NANOSLEEP.SYNCS 0x989680 ;  /* 0x009896800000895d */ /* 0x004fea0003900000 */
[----:B------:R-:W2:Y:S02]  /*7dc0*/  @!P0 SYNCS.PHASECHK.TRANS64 P0, [R0+URZ], R3 ;  /* 0x00000003000085a7 */ /* 0x000ea400080010ff */
[----:B--2---:R-:W-:Y:S05]  /*7dd0*/  @!P0 BRA `(.L_x_168) ;  /* 0xfffffffc00f08947 */ /* 0x004fea000383ffff */
[----:B------:R-:W-:Y:S05]  /*7de0*/  BRA `(.L_x_169) ;  /* 0xffffffb000607947 */ /* 0x000fea000383ffff */
.L_x_57:
[----:B---3--:R-:W-:-:S07]  /*7df0*/  MOV R0, UR5 ;  /* 0x0000000500007c02 */ /* 0x008fce0008000f00 */
.L_x_170:
[----:B-1----:R1:W2:Y:S02]  /*7e00*/  SYNCS.PHASECHK.TRANS64.TRYWAIT P0, [R0+URZ], R3 ;  /* 0x00000003000075a7 */ /* 0x0022a400080011ff */
[----:B--2---:R-:W-:Y:S05]  /*7e10*/  @!P0 NANOSLEEP.SYNCS 0x989680 ;  /* 0x009896800000895d */ /* 0x004fea0003900000 */
[----:B------:R-:W2:Y:S02]  /*7e20*/  @!P0 SYNCS.PHASECHK.TRANS64 P0, [R0+URZ], R3 ;  /* 0x00000003000085a7 */ /* 0x000ea400080010ff */
[----:B--2---:R-:W-:Y:S05]  /*7e30*/  @!P0 BRA `(.L_x_170) ;  /* 0xfffffffc00f08947 */ /* 0x004fea000383ffff */
[----:B------:R-:W-:Y:S05]  /*7e40*/  BRA `(.L_x_171) ;  /* 0xffffffb0006c7947 */ /* 0x000fea000383ffff */
.L_x_58:
[----:B---3--:R-:W-:-:S07]  /*7e50*/  MOV R0, UR5 ;  /* 0x0000000500007c02 */ /* 0x008fce0008000f00 */
.L_x_172:
[----:B-1----:R1:W2:Y:S02]  /*7e60*/  SYNCS.PHASECHK.TRANS64.TRYWAIT P0, [R0+URZ], R3 ;  /* 0x00000003000075a7 */ /* 0x0022a400080011ff */
[----:B--2---:R-:W-:Y:S05]  /*7e70*/  @!P0 NANOSLEEP.SYNCS 0x989680 ;  /* 0x009896800000895d */ /* 0x004fea0003900000 */
[----:B------:R-:W2:Y:S02]  /*7e80*/  @!P0 SYNCS.PHASECHK.TRANS64 P0, [R0+URZ], R3 ;  /* 0x00000003000085a7 */ /* 0x000ea400080010ff */
[----:B--2---:R-:W-:Y:S05]  /*7e90*/  @!P0 BRA `(.L_x_172) ;  /* 0xfffffffc00f08947 */ /* 0x004fea000383ffff */
[----:B------:R-:W-:Y:S05]  /*7ea0*/  BRA `(.L_x_173) ;  /* 0xffffffb000787947 */ /* 0x000fea000383ffff */
.L_x_59:
[----:B---3--:R-:W-:-:S07]  /*7eb0*/  MOV R0, UR5 ;  /* 0x0000000500007c02 */ /* 0x008fce0008000f00 */
.L_x_174:
[----:B-1----:R1:W2:Y:S02]  /*7ec0*/  SYNCS.PHASECHK.TRANS64.TRYWAIT P0, [R0+URZ], R3 ;  /* 0x00000003000075a7 */ /* 0x0022a400080011ff */
[----:B--2---:R-:W-:Y:S05]  /*7ed0*/  @!P0 NANOSLEEP.SYNCS 0x989680 ;  /* 0x009896800000895d */ /* 0x004fea0003900000 */
[----:B------:R-:W2:Y:S02]  /*7ee0*/  @!P0 SYNCS.PHASECHK.TRANS64 P0, [R0+URZ], R3 ;  /* 0x00000003000085a7 */ /* 0x000ea400080010ff */
[----:B--2---:R-:W-:Y:S05]  /*7ef0*/  @!P0 BRA `(.L_x_174) ;  /* 0xfffffffc00f08947 */ /* 0x004fea000383ffff */
[----:B------:R-:W-:Y:S05]  /*7f00*/  BRA `(.L_x_175) ;  /* 0xffffffb000847947 */ /* 0x000fea000383ffff */
.L_x_60:
[----:B---3--:R-:W-:-:S07]  /*7f10*/  MOV R0, UR5 ;  /* 0x0000000500007c02 */ /* 0x008fce0008000f00 */
.L_x_176:
[----:B-1----:R1:W2:Y:S02]  /*7f20*/  SYNCS.PHASECHK.TRANS64.TRYWAIT P0, [R0+URZ], R3 ;  /* 0x00000003000075a7 */ /* 0x0022a400080011ff */
[----:B--2---:R-:W-:Y:S05]  /*7f30*/  @!P0 NANOSLEEP.SYNCS 0x989680 ;  /* 0x009896800000895d */ /* 0x004fea0003900000 */
[----:B------:R-:W2:Y:S02]  /*7f40*/  @!P0 SYNCS.PHASECHK.TRANS64 P0, [R0+URZ], R3 ;  /* 0x00000003000085a7 */ /* 0x000ea400080010ff */
[----:B--2---:R-:W-:Y:S05]  /*7f50*/  @!P0 BRA `(.L_x_176) ;  /* 0xfffffffc00f08947 */ /* 0x004fea000383ffff */
[----:B------:R-:W-:Y:S05]  /*7f60*/  BRA `(.L_x_177) ;  /* 0xffffffb000907947 */ /* 0x000fea000383ffff */
.L_x_61:
[----:B---3--:R-:W-:-:S07]  /*7f70*/  MOV R0, UR5 ;  /* 0x0000000500007c02 */ /* 0x008fce0008000f00 */
.L_x_178:
[----:B-1----:R1:W2:Y:S02]  /*7f80*/  SYNCS.PHASECHK.TRANS64.TRYWAIT P0, [R0+URZ], R3 ;  /* 0x00000003000075a7 */ /* 0x0022a400080011ff */
[----:B--2---:R-:W-:Y:S05]  /*7f90*/  @!P0 NANOSLEEP.SYNCS 0x989680 ;  /* 0x009896800000895d */ /* 0x004fea0003900000 */
[----:B------:R-:W2:Y:S02]  /*7fa0*/  @!P0 SYNCS.PHASECHK.TRANS64 P0, [R0+URZ], R3 ;  /* 0x00000003000085a7 */ /* 0x000ea400080010ff */
[----:B--2---:R-:W-:Y:S05]  /*7fb0*/  @!P0 BRA `(.L_x_178) ;  /* 0xfffffffc00f08947 */ /* 0x004fea000383ffff */
[----:B------:R-:W-:Y:S05]  /*7fc0*/  BRA `(.L_x_179) ;  /* 0xffffffb0009c7947 */ /* 0x000fea000383ffff */
.L_x_62:
[----:B---3--:R-:W-:-:S07]  /*7fd0*/  MOV R0, UR5 ;  /* 0x0000000500007c02 */ /* 0x008fce0008000f00 */
.L_x_180:
[----:B-1----:R1:W2:Y:S02]  /*7fe0*/  SYNCS.PHASECHK.TRANS64.TRYWAIT P0, [R0+URZ], R3 ;  /* 0x00000003000075a7 */ /* 0x0022a400080011ff */
[----:B--2---:R-:W-:Y:S05]  /*7ff0*/  @!P0 NANOSLEEP.SYNCS 0x989680 ;  /* 0x009896800000895d */ /* 0x004fea0003900000 */
[----:B------:R-:W2:Y:S02]  /*8000*/  @!P0 SYNCS.PHASECHK.TRANS64 P0, [R0+URZ], R3 ;  /* 0x00000003000085a7 */ /* 0x000ea400080010ff */
[----:B--2---:R-:W-:Y:S05]  /*8010*/  @!P0 BRA `(.L_x_180) ;  /* 0xfffffffc00f08947 */ /* 0x004fea000383ffff */
[----:B------:R-:W-:Y:S05]  /*8020*/  BRA `(.L_x_181) ;  /* 0xffffffb000a87947 */ /* 0x000fea000383ffff */
.L_x_63:
[----:B---3--:R-:W-:-:S07]  /*8030*/  MOV R0, UR5 ;  /* 0x0000000500007c02 */ /* 0x008fce0008000f00 */
.L_x_182:
[----:B-1----:R1:W2:Y:S02]  /*8040*/  SYNCS.PHASECHK.TRANS64.TRYWAIT P0, [R0+URZ], R3 ;  /* 0x00000003000075a7 */ /* 0x0022a400080011ff */
[----:B--2---:R-:W-:Y:S05]  /*8050*/  @!P0 NANOSLEEP.SYNCS 0x989680 ;  /* 0x009896800000895d */ /* 0x004fea0003900000 */
[----:B------:R-:W2:Y:S02]  /*8060*/  @!P0 SYNCS.PHASECHK.TRANS64 P0, [R0+URZ], R3 ;  /* 0x00000003000085a7 */ /* 0x000ea400080010ff */
[----:B--2---:R-:W-:Y:S05]  /*8070*/  @!P0 BRA `(.L_x_182) ;  /* 0xfffffffc00f08947 */ /* 0x004fea000383ffff */
[----:B------:R-:W-:Y:S05]  /*8080*/  BRA `(.L_x_183) ;  /* 0xffffffb000b47947 */ /* 0x000fea000383ffff */
.L_x_64:
[----:B---3--:R-:W-:-:S07]  /*8090*/  MOV R0, UR5 ;  /* 0x0000000500007c02 */ /* 0x008fce0008000f00 */
.L_x_184:
[----:B-1----:R1:W2:Y:S02]  /*80a0*/  SYNCS.PHASECHK.TRANS64.TRYWAIT P0, [R0+URZ], R3 ;  /* 0x00000003000075a7 */ /* 0x0022a400080011ff */
[----:B--2---:R-:W-:Y:S05]  /*80b0*/  @!P0 NANOSLEEP.SYNCS 0x989680 ;  /* 0x009896800000895d */ /* 0x004fea0003900000 */
[----:B------:R-:W2:Y:S02]  /*80c0*/  @!P0 SYNCS.PHASECHK.TRANS64 P0, [R0+URZ], R3 ;  /* 0x00000003000085a7 */ /* 0x000ea400080010ff */
[----:B--2---:R-:W-:Y:S05]  /*80d0*/  @!P0 BRA `(.L_x_184) ;  /* 0xfffffffc00f08947 */ /* 0x004fea000383ffff */
[----:B------:R-:W-:Y:S05]  /*80e0*/  BRA `(.L_x_185) ;  /* 0xffffffb000c07947 */ /* 0x000fea000383ffff */
.L_x_65:
[----:B---3--:R-:W-:-:S07]  /*80f0*/  MOV R0, UR5 ;  /* 0x0000000500007c02 */ /* 0x008fce0008000f00 */
.L_x_186:
[----:B-1----:R1:W2:Y:S02]  /*8100*/  SYNCS.PHASECHK.TRANS64.TRYWAIT P0, [R0+URZ], R3 ;  /* 0x00000003000075a7 */ /* 0x0022a400080011ff */
[----:B--2---:R-:W-:Y:S05]  /*8110*/  @!P0 NANOSLEEP.SYNCS 0x989680 ;  /* 0x009896800000895d */ /* 0x004fea0003900000 */
[----:B------:R-:W2:Y:S02]  /*8120*/  @!P0 SYNCS.PHASECHK.TRANS64 P0, [R0+URZ], R3 ;  /* 0x00000003000085a7 */ /* 0x000ea400080010ff */
[----:B--2---:R-:W-:Y:S05]  /*8130*/  @!P0 BRA `(.L_x_186) ;  /* 0xfffffffc00f08947 */ /* 0x004fea000383ffff */
[----:B------:R-:W-:Y:S05]  /*8140*/  BRA `(.L_x_187) ;  /* 0xffffffb000cc7947 */ /* 0x000fea000383ffff */
.L_x_68:
[----:B-1----:R1:W2:Y:S02]  /*8150*/  SYNCS.PHASECHK.TRANS64.TRYWAIT P0, [R0+URZ+0x200], R4 ;  /* 0x00020004000075a7 */ /* 0x0022a400080011ff */
[----:B--2---:R-:W-:Y:S05]  /*8160*/  @!P0 NANOSLEEP.SYNCS 0x989680 ;  /* 0x009896800000895d */ /* 0x004fea0003900000 */
[----:B------:R-:W2:Y:S02]  /*8170*/  @!P0 SYNCS.PHASECHK.TRANS64 P0, [R0+URZ+0x200], R4 ;  /* 0x00020004000085a7 */ /* 0x000ea400080010ff */
[----:B--2---:R-:W-:Y:S05]  /*8180*/  @!P0 BRA `(.L_x_68) ;  /* 0xfffffffc00f08947 */ /* 0x004fea000383ffff */
[----:B------:R-:W-:Y:S05]  /*8190*/  BRA `(.L_x_188) ;  /* 0xffffffb4002c7947 */ /* 0x000fea000383ffff */
.L_x_69:
[----:B------:R-:W-:-:S07]  /*81a0*/  MOV R0, UR5 ;  /* 0x0000000500007c02 */ /* 0x000fce0008000f00 */
.L_x_189:
[----:B-1----:R1:W2:Y:S02]  /*81b0*/  SYNCS.PHASECHK.TRANS64.TRYWAIT P0, [R0+URZ+0x1b0], R5 ;  /* 0x0001b005000075a7 */ /* 0x0022a400080011ff */
[----:B--2---:R-:W-:Y:S05]  /*81c0*/  @!P0 NANOSLEEP.SYNCS 0x989680 ;  /* 0x009896800000895d */ /* 0x004fea0003900000 */
[----:B------:R-:W2:Y:S02]  /*81d0*/  @!P0 SYNCS.PHASECHK.TRANS64 P0, [R0+URZ+0x1b0], R5 ;  /* 0x0001b005000085a7 */ /* 0x000ea400080010ff */
[----:B--2---:R-:W-:Y:S05]  /*81e0*/  @!P0 BRA `(.L_x_189) ;  /* 0xfffffffc00f08947 */ /* 0x004fea000383ffff */
[----:B------:R-:W-:Y:S05]  /*81f0*/  BRA `(.L_x_190) ;  /* 0xffffffb4003c7947 */ /* 0x000fea000383ffff */
.L_x_70:
[----:B-1----:R1:W2:Y:S02]  /*8200*/  SYNCS.PHASECHK.TRANS64.TRYWAIT P1, [R0+URZ+0x1a0], R4 ;  /* 0x0001a004000075a7 */ /* 0x0022a400080211ff */
[----:B--2---:R-:W-:Y:S05]  /*8210*/  @!P1 NANOSLEEP.SYNCS 0x989680 ;  /* 0x009896800000995d */ /* 0x004fea0003900000 */
[----:B------:R-:W2:Y:S02]  /*8220*/  @!P1 SYNCS.PHASECHK.TRANS64 P1, [R0+URZ+0x1a0], R4 ;  /* 0x0001a004000095a7 */ /* 0x000ea400080210ff */
[----:B--2---:R-:W-:Y:S05]  /*8230*/  @!P1 BRA `(.L_x_70) ;  /* 0xfffffffc00f09947 */ /* 0x004fea000383ffff */
[----:B------:R-:W-:Y:S05]  /*8240*/  BRA `(.L_x_191) ;  /* 0xffffffb4006c7947 */ /* 0x000fea000383ffff */
.L_x_73:
[----:B------:R-:W-:-:S07]  /*8250*/  MOV R0, UR5 ;  /* 0x0000000500007c02 */ /* 0x000fce0008000f00 */
.L_x_192:
[----:B-1----:R1:W2:Y:S02]  /*8260*/  SYNCS.PHASECHK.TRANS64.TRYWAIT P0, [R0+URZ+0x1b0], R2 ;  /* 0x0001b002000075a7 */ /* 0x0022a400080011ff */
[----:B--2---:R-:W-:Y:S05]  /*8270*/  @!P0 NANOSLEEP.SYNCS 0x989680 ;  /* 0x009896800000895d */ /* 0x004fea0003900000 */
[----:B------:R-:W2:Y:S02]  /*8280*/  @!P0 SYNCS.PHASECHK.TRANS64 P0, [R0+URZ+0x1b0], R2 ;  /* 0x0001b002000085a7 */ /* 0x000ea400080010ff */
[----:B--2---:R-:W-:Y:S05]  /*8290*/  @!P0 BRA `(.L_x_192) ;  /* 0xfffffffc00f08947 */ /* 0x004fea000383ffff */
[----:B------:R-:W-:Y:S05]  /*82a0*/  BRA `(.L_x_72) ;  /* 0xffffffb400c07947 */ /* 0x000fea000383ffff */
.L_x_82:
[----:B-1----:R-:W-:-:S04]  /*82b0*/  MOV R4, UR6 ;  /* 0x0000000600047c02 */ /* 0x002fc80008000f00 */
[----:B------:R1:W2:Y:S03]  /*82c0*/  SYNCS.PHASECHK.TRANS64.TRYWAIT P0, [R4+URZ+0x8], R5 ;  /* 0x00000805040075a7 */ /* 0x0002a600080011ff */
[----:B--2---:R-:W-:Y:S05]  /*82d0*/  @!P0 NANOSLEEP.SYNCS 0x989680 ;  /* 0x009896800000895d */ /* 0x004fea0003900000 */
[----:B------:R-:W2:Y:S02]  /*82e0*/  @!P0 SYNCS.PHASECHK.TRANS64 P0, [R4+URZ+0x8], R5 ;  /* 0x00000805040085a7 */ /* 0x000ea400080010ff */
[----:B--2---:R-:W-:Y:S05]  /*82f0*/  @!P0 BRA `(.L_x_82) ;  /* 0xfffffffc00ec8947 */ /* 0x004fea000383ffff */
[----:B------:R-:W-:Y:S05]  /*8300*/  BRA `(.L_x_81) ;  /* 0xffffffb800747947 */ /* 0x000fea000383ffff */
.L_x_84:
[----:B------:R-:W-:Y:S01]  /*8310*/  BSSY B0, `(.L_x_193) ;  /* 0x0000006000007945 */ /* 0x000fe20003800000 */
[----:B------:R-:W-:-:S07]  /*8320*/  MOV R15, 0xffffffff ;  /* 0xffffffff000f7802 */ /* 0x000fce0000000f00 */
[----:B-1---5:R-:W-:Y:S05]  /*8330*/  WARPSYNC.COLLECTIVE R15, `(.L_x_194) ;  /* 0x000000000f0c7348 */ /* 0x022fea0003c00000 */
[----:B------:R-:W-:Y:S02]  /*8340*/  ELECT P6, UR79, PT ;  /* 0x00000000004f782f */ /* 0x000fe400038c0000 */
[----:B------:R-:W-:Y:S01]  /*8350*/  MOV R14, UR79 ;  /* 0x0000004f000e7c02 */ /* 0x000fe20008000f00 */
[----:B-1---5:R-:W-:Y:S10]  /*8360*/  ENDCOLLECTIVE ;  /* 0x000000000000791b */ /* 0x022ff40003800000 */
.L_x_194:
[----:B------:R-:W-:Y:S05]  /*8370*/  BSYNC B0 ;  /* 0x0000000000007941 */ /* 0x000fea0003800000 */
.L_x_193:
[----:B------:R-:W-:Y:S05]  /*8380*/  BRA `(.L_x_195) ;  /* 0xffffffb800a47947 */ /* 0x000fea000383ffff */
.L_x_86:
[----:B-1----:R-:W-:-:S04]  /*8390*/  MOV R2, UR6 ;  /* 0x0000000600027c02 */ /* 0x002fc80008000f00 */
[----:B------:R1:W2:Y:S03]  /*83a0*/  SYNCS.PHASECHK.TRANS64.TRYWAIT P0, [R2+URZ+0x8], R3 ;  /* 0x00000803020075a7 */ /* 0x0002a600080011ff */
[----:B--2---:R-:W-:Y:S05]  /*83b0*/  @!P0 NANOSLEEP.SYNCS 0x989680 ;  /* 0x009896800000895d */ /* 0x004fea0003900000 */
[----:B------:R-:W2:Y:S02]  /*83c0*/  @!P0 SYNCS.PHASECHK.TRANS64 P0, [R2+URZ+0x8], R3 ;  /* 0x00000803020085a7 */ /* 0x000ea400080010ff */
[----:B--2---:R-:W-:Y:S05]  /*83d0*/  @!P0 BRA `(.L_x_86) ;  /* 0xfffffffc00ec8947 */ /* 0x004fea000383ffff */
[----:B------:R-:W-:Y:S05]  /*83e0*/  BRA `(.L_x_85) ;  /* 0xffffffb800a87947 */ /* 0x000fea000383ffff */
.L_x_87:
[----:B-1----:R1:W2:Y:S02]  /*83f0*/  SYNCS.PHASECHK.TRANS64.TRYWAIT P0, [R0+URZ+0x1a0], R4 ;  /* 0x0001a004000075a7 */ /* 0x0022a400080011ff */
[----:B--2---:R-:W-:Y:S05]  /*8400*/  @!P0 NANOSLEEP.SYNCS 0x989680 ;  /* 0x009896800000895d */ /* 0x004fea0003900000 */
[----:B------:R-:W2:Y:S02]  /*8410*/  @!P0 SYNCS.PHASECHK.TRANS64 P0, [R0+URZ+0x1a0], R4 ;  /* 0x0001a004000085a7 */ /* 0x000ea400080010ff */
[----:B--2---:R-:W-:Y:S05]  /*8420*/  @!P0 BRA `(.L_x_87) ;  /* 0xfffffffc00f08947 */ /* 0x004fea000383ffff */
[----:B------:R-:W-:Y:S05]  /*8430*/  BRA `(.L_x_196) ;  /* 0xffffffbc00847947 */ /* 0x000fea000383ffff */
.L_x_89:
[----:B------:R-:W-:-:S07]  /*8440*/  MOV R0, UR10 ;  /* 0x0000000a00007c02 */ /* 0x000fce0008000f00 */
.L_x_197:
[----:B-1----:R1:W2:Y:S02]  /*8450*/  SYNCS.PHASECHK.TRANS64.TRYWAIT P0, [R0+URZ+0x1e0], R4 ;  /* 0x0001e004000075a7 */ /* 0x0022a400080011ff */
[----:B--2---:R-:W-:Y:S05]  /*8460*/  @!P0 NANOSLEEP.SYNCS 0x989680 ;  /* 0x009896800000895d */ /* 0x004fea0003900000 */
[----:B------:R-:W2:Y:S02]  /*8470*/  @!P0 SYNCS.PHASECHK.TRANS64 P0, [R0+URZ+0x1e0], R4 ;  /* 0x0001e004000085a7 */ /* 0x000ea400080010ff */
[----:B--2---:R-:W-:Y:S05]  /*8480*/  @!P0 BRA `(.L_x_197) ;  /* 0xfffffffc00f08947 */ /* 0x004fea000383ffff */
[----:B------:R-:W-:Y:S05]  /*8490*/  BRA `(.L_x_198) ;  /* 0xffffffbc00d07947 */ /* 0x000fea000383ffff */
.L_x_92:
[----:B------:R-:W-:Y:S07]  /*84a0*/  MOV R0, UR9 ;  /* 0x0000000900007c02 */ /* 0x000fee0008000f00 */
.L_x_199:
[----:B-1----:R1:W2:Y:S02]  /*84b0*/  SYNCS.PHASECHK.TRANS64.TRYWAIT P0, [R0+URZ], R4 ;  /* 0x00000004000075a7 */ /* 0x0022a400080011ff */
[----:B--2---:R-:W-:Y:S05]  /*84c0*/  @!P0 NANOSLEEP.SYNCS 0x989680 ;  /* 0x009896800000895d */ /* 0x004fea0003900000 */
[----:B------:R-:W2:Y:S02]  /*84d0*/  @!P0 SYNCS.PHASECHK.TRANS64 P0, [R0+URZ], R4 ;  /* 0x00000004000085a7 */ /* 0x000ea400080010ff */
[----:B--2---:R-:W-:Y:S05]  /*84e0*/  @!P0 BRA `(.L_x_199) ;  /* 0xfffffffc00f08947 */ /* 0x004fea000383ffff */
[----:B------:R-:W-:Y:S05]  /*84f0*/  BRA `(.L_x_91) ;  /* 0xffffffbc00e47947 */ /* 0x000fea000383ffff */
.L_x_96:
[----:B-1----:R-:W-:-:S07]  /*8500*/  MOV R0, UR7 ;  /* 0x0000000700007c02 */ /* 0x002fce0008000f00 */
.L_x_200:
[----:B-1----:R1:W2:Y:S02]  /*8510*/  SYNCS.PHASECHK.TRANS64.TRYWAIT P0, [R0+URZ], R2 ;  /* 0x00000002000075a7 */ /* 0x0022a400080011ff */
[----:B--2---:R-:W-:Y:S05]  /*8520*/  @!P0 NANOSLEEP.SYNCS 0x989680 ;  /* 0x009896800000895d */ /* 0x004fea0003900000 */
[----:B------:R-:W2:Y:S02]  /*8530*/  @!P0 SYNCS.PHASECHK.TRANS64 P0, [R0+URZ], R2 ;  /* 0x00000002000085a7 */ /* 0x000ea400080010ff */
[----:B--2---:R-:W-:Y:S05]  /*8540*/  @!P0 BRA `(.L_x_200) ;  /* 0xfffffffc00f08947 */ /* 0x004fea000383ffff */
[----:B------:R-:W-:Y:S05]  /*8550*/  BRA `(.L_x_201) ;  /* 0xffffffc000b07947 */ /* 0x000fea000383ffff */
.L_x_97:
[----:B------:R-:W-:-:S07]  /*8560*/  MOV R0, UR7 ;  /* 0x0000000700007c02 */ /* 0x000fce0008000f00 */
.L_x_202:
[----:B-1----:R1:W2:Y:S02]  /*8570*/  SYNCS.PHASECHK.TRANS64.TRYWAIT P0, [R0+URZ], R3 ;  /* 0x00000003000075a7 */ /* 0x0022a400080011ff */
[----:B--2---:R-:W-:Y:S05]  /*8580*/  @!P0 NANOSLEEP.SYNCS 0x989680 ;  /* 0x009896800000895d */ /* 0x004fea0003900000 */
[----:B------:R-:W2:Y:S02]  /*8590*/  @!P0 SYNCS.PHASECHK.TRANS64 P0, [R0+URZ], R3 ;  /* 0x00000003000085a7 */ /* 0x000ea400080010ff */
[----:B--2---:R-:W-:Y:S05]  /*85a0*/  @!P0 BRA `(.L_x_202) ;  /* 0xfffffffc00f08947 */ /* 0x004fea000383ffff */
[----:B------:R-:W-:Y:S05]  /*85b0*/  BRA `(.L_x_203) ;  /* 0xffffffc000bc7947 */ /* 0x000fea000383ffff */
.L_x_98:
[----:B------:R-:W-:-:S07]  /*85c0*/  MOV R0, UR7 ;  /* 0x0000000700007c02 */ /* 0x000fce0008000f00 */
.L_x_204:
[----:B-1----:R1:W2:Y:S02]  /*85d0*/  SYNCS.PHASECHK.TRANS64.TRYWAIT P0, [R0+URZ], R3 ;  /* 0x00000003000075a7 */ /* 0x0022a400080011ff */
[----:B--2---:R-:W-:Y:S05]  /*85e0*/  @!P0 NANOSLEEP.SYNCS 0x989680 ;  /* 0x009896800000895d */ /* 0x004fea0003900000 */
[----:B------:R-:W2:Y:S02]  /*85f0*/  @!P0 SYNCS.PHASECHK.TRANS64 P0, [R0+URZ], R3 ;  /* 0x00000003000085a7 */ /* 0x000ea400080010ff */
[----:B--2---:R-:W-:Y:S05]  /*8600*/  @!P0 BRA `(.L_x_204) ;  /* 0xfffffffc00f08947 */ /* 0x004fea000383ffff */
[----:B------:R-:W-:Y:S05]  /*8610*/  BRA `(.L_x_205) ;  /* 0xffffffc000c87947 */ /* 0x000fea000383ffff */
.L_x_101:
[----:B------:R-:W-:-:S07]  /*8620*/  MOV R0, UR8 ;  /* 0x0000000800007c02 */ /* 0x000fce0008000f00 */
.L_x_206:
[----:B-1----:R1:W2:Y:S02]  /*8630*/  SYNCS.PHASECHK.TRANS64.TRYWAIT P1, [R0+URZ+0x220], R2 ;  /* 0x00022002000075a7 */ /* 0x0022a400080211ff */
[----:B--2---:R-:W-:Y:S05]  /*8640*/  @!P1 NANOSLEEP.SYNCS 0x989680 ;  /* 0x009896800000995d */ /* 0x004fea0003900000 */
[----:B------:R-:W2:Y:S02]  /*8650*/  @!P1 SYNCS.PHASECHK.TRANS64 P1, [R0+URZ+0x220], R2 ;  /* 0x00022002000095a7 */ /* 0x000ea400080210ff */
[----:B--2---:R-:W-:Y:S05]  /*8660*/  @!P1 BRA `(.L_x_206) ;  /* 0xfffffffc00f09947 */ /* 0x004fea000383ffff */
[----:B------:R-:W-:Y:S05]  /*8670*/  BRA `(.L_x_207) ;  /* 0xffffffc400147947 */ /* 0x000fea000383ffff */
.L_x_106:
[----:B--2---:R2:W4:Y:S02]  /*8680*/  SYNCS.PHASECHK.TRANS64.TRYWAIT P0, [R0+URZ+0x1a0], R2 ;  /* 0x0001a002000075a7 */ /* 0x00452400080011ff */
[----:B----4-:R-:W-:Y:S05]  /*8690*/  @!P0 NANOSLEEP.SYNCS 0x989680 ;  /* 0x009896800000895d */ /* 0x010fea0003900000 */
[----:B------:R-:W4:Y:S02]  /*86a0*/  @!P0 SYNCS.PHASECHK.TRANS64 P0, [R0+URZ+0x1a0], R2 ;  /* 0x0001a002000085a7 */ /* 0x000f2400080010ff */
[----:B----4-:R-:W-:Y:S05]  /*86b0*/  @!P0 BRA `(.L_x_106) ;  /* 0xfffffffc00f08947 */ /* 0x010fea000383ffff */
[----:B------:R-:W-:Y:S05]  /*86c0*/  BRA `(.L_x_208) ;  /* 0xffffffc800187947 */ /* 0x000fea000383ffff */
.L_x_109:
[----:B------:R-:W-:Y:S07]  /*86d0*/  MOV R0, UR6 ;  /* 0x0000000600007c02 */ /* 0x000fee0008000f00 */
.L_x_209:
[----:B--2---:R2:W4:Y:S02]  /*86e0*/  SYNCS.PHASECHK.TRANS64.TRYWAIT P0, [R0+URZ+0x198], R2 ;  /* 0x00019802000075a7 */ /* 0x00452400080011ff */
[----:B----4-:R-:W-:Y:S05]  /*86f0*/  @!P0 NANOSLEEP.SYNCS 0x989680 ;  /* 0x009896800000895d */ /* 0x010fea0003900000 */
[----:B------:R-:W4:Y:S02]  /*8700*/  @!P0 SYNCS.PHASECHK.TRANS64 P0, [R0+URZ+0x198], R2 ;  /* 0x00019802000085a7 */ /* 0x000f2400080010ff */
[----:B----4-:R-:W-:Y:S05]  /*8710*/  @!P0 BRA `(.L_x_209) ;  /* 0xfffffffc00f08947 */ /* 0x010fea000383ffff */
[----:B------:R-:W-:Y:S05]  /*8720*/  BRA `(.L_x_108) ;  /* 0xffffffcc00007947 */ /* 0x000fea000383ffff */
.L_x_112:
[----:B------:R-:W-:Y:S07]  /*8730*/  MOV R0, UR13 ;  /* 0x0000000d00007c02 */ /* 0x000fee0008000f00 */
.L_x_210:
[----:B-1----:R1:W2:Y:S02]  /*8740*/  SYNCS.PHASECHK.TRANS64.TRYWAIT P2, [R0+URZ+0x180], R30 ;  /* 0x0001801e000075a7 */ /* 0x0022a400080411ff */
[----:B--2---:R-:W-:Y:S05]  /*8750*/  @!P2 NANOSLEEP.SYNCS 0x989680 ;  /* 0x009896800000a95d */ /* 0x004fea0003900000 */
[----:B------:R-:W2:Y:S02]  /*8760*/  @!P2 SYNCS.PHASECHK.TRANS64 P2, [R0+URZ+0x180], R30 ;  /* 0x0001801e0000a5a7 */ /* 0x000ea400080410ff */
[----:B--2---:R-:W-:Y:S05]  /*8770*/  @!P2 BRA `(.L_x_210) ;  /* 0xfffffffc00f0a947 */ /* 0x004fea000383ffff */
[----:B------:R-:W-:Y:S05]  /*8780*/  BRA `(.L_x_211) ;  /* 0xffffffcc009c7947 */ /* 0x000fea000383ffff */
.L_x_114:
[----:B------:R-:W-:-:S07]  /*8790*/  MOV R0, UR4 ;  /* 0x0000000400007c02 */ /* 0x000fce0008000f00 */
.L_x_212:
[----:B-1----:R1:W4:Y:S02]  /*87a0*/  SYNCS.PHASECHK.TRANS64.TRYWAIT P0, [R0+URZ], R2 ;  /* 0x00000002000075a7 */ /* 0x00232400080011ff */
[----:B----4-:R-:W-:Y:S05]  /*87b0*/  @!P0 NANOSLEEP.SYNCS 0x989680 ;  /* 0x009896800000895d */ /* 0x010fea0003900000 */
[----:B------:R-:W4:Y:S02]  /*87c0*/  @!P0 SYNCS.PHASECHK.TRANS64 P0, [R0+URZ], R2 ;  /* 0x00000002000085a7 */ /* 0x000f2400080010ff */
[----:B----4-:R-:W-:Y:S05]  /*87d0*/  @!P0 BRA `(.L_x_212) ;  /* 0xfffffffc00f08947 */ /* 0x010fea000383ffff */
[----:B------:R-:W-:Y:S05]  /*87e0*/  BRA `(.L_x_213) ;  /* 0xffffffd000387947 */ /* 0x000fea000383ffff */
.L_x_116:
[----:B--2---:R2:W3:Y:S02]  /*87f0*/  SYNCS.PHASECHK.TRANS64.TRYWAIT P0, [R0+URZ+0x1a0], R2 ;  /* 0x0001a002000075a7 */ /* 0x0044e400080011ff */
[----:B---3--:R-:W-:Y:S05]  /*8800*/  @!P0 NANOSLEEP.SYNCS 0x989680 ;  /* 0x009896800000895d */ /* 0x008fea0003900000 */
[----:B------:R-:W3:Y:S02]  /*8810*/  @!P0 SYNCS.PHASECHK.TRANS64 P0, [R0+URZ+0x1a0], R2 ;  /* 0x0001a002000085a7 */ /* 0x000ee400080010ff */
[----:B---3--:R-:W-:Y:S05]  /*8820*/  @!P0 BRA `(.L_x_116) ;  /* 0xfffffffc00f08947 */ /* 0x008fea000383ffff */
[----:B------:R-:W-:Y:S05]  /*8830*/  BRA `(.L_x_214) ;  /* 0xffffffd4001c7947 */ /* 0x000fea000383ffff */
.L_x_126:
[----:B-1----:R1:W2:Y:S02]  /*8840*/  SYNCS.PHASECHK.TRANS64.TRYWAIT P1, [R3+URZ+0x170], R0 ;  /* 0x00017000030075a7 */ /* 0x0022a400080211ff */
[----:B--2---:R-:W-:Y:S05]  /*8850*/  @!P1 NANOSLEEP.SYNCS 0x989680 ;  /* 0x009896800000995d */ /* 0x004fea0003900000 */
[----:B------:R-:W2:Y:S02]  /*8860*/  @!P1 SYNCS.PHASECHK.TRANS64 P1, [R3+URZ+0x170], R0 ;  /* 0x00017000030095a7 */ /* 0x000ea400080210ff */
[----:B--2---:R-:W-:Y:S05]  /*8870*/  @!P1 BRA `(.L_x_126) ;  /* 0xfffffffc00f09947 */ /* 0x004fea000383ffff */
[----:B------:R-:W-:Y:S05]  /*8880*/  BRA `(.L_x_125) ;  /* 0xffffffe000247947 */ /* 0x000fea000383ffff */
.L_x_128:
[----:B------:R1:W1:Y:S02]  /*8890*/  SYNCS.PHASECHK.TRANS64.TRYWAIT P1, [R122+URZ+0x1c0], R4 ;  /* 0x0001c0047a0075a7 */ /* 0x00026400080211ff */
[----:B-1----:R-:W-:Y:S05]  /*88a0*/  @!P1 NANOSLEEP.SYNCS 0x989680 ;  /* 0x009896800000995d */ /* 0x002fea0003900000 */
[----:B------:R-:W1:Y:S02]  /*88b0*/  @!P1 SYNCS.PHASECHK.TRANS64 P1, [R122+URZ+0x1c0], R4 ;  /* 0x0001c0047a0095a7 */ /* 0x000e6400080210ff */
[----:B-1----:R-:W-:Y:S05]  /*88c0*/  @!P1 BRA `(.L_x_128) ;  /* 0xfffffffc00f09947 */ /* 0x002fea000383ffff */
[----:B------:R-:W-:Y:S05]  /*88d0*/  BRA `(.L_x_127) ;  /* 0xffffffe000407947 */ /* 0x000fea000383ffff */
        .weak           $__internal_0_$__cuda_sm10x_tcgen05_guardrail_trap_col_being_dealloced_not_returned_by_alloc
        .type           $__internal_0_$__cuda_sm10x_tcgen05_guardrail_trap_col_being_dealloced_not_returned_by_alloc,@function
        .size           $__internal_0_$__cuda_sm10x_tcgen05_guardrail_trap_col_being_dealloced_not_returned_by_alloc,($__internal_1_$__cuda_sm10x_tcgen05_guardrail_trap_phase_invalid_during_alloc - $__internal_0_$__cuda_sm10x_tcgen05_guardrail_trap_col_being_dealloced_not_returned_by_alloc)
$__internal_0_$__cuda_sm10x_tcgen05_guardrail_trap_col_being_dealloced_not_returned_by_alloc:
[----:B------:R-:W-:Y:S05]  /*88e0*/  BPT.TRAP 0x1 ;  /* 0x000000040000795c */ /* 0x000fea0000300000 */
[----:B------:R-:W-:-:S04]  /*88f0*/  HFMA2 R3, -RZ, RZ, 0, 0 ;  /* 0x00000000ff037431 */ /* 0x000fc800000001ff */
[----:B------:R-:W-:Y:S05]  /*8900*/  RET.REL.NODEC R2 `(_ZN7cutlass13device_kernelINS_4gemm6kernel13GemmUniversalIN4cute5tupleIJiiiiEEENS1_10collective13CollectiveMmaINS1_35MainloopSm100TmaUmmaWarpSpecializedILi23ELi2ELi4ENS5_IJNS4_1CILi2EEENSA_ILi1EEESC_EEEEENS5_IJNSA_ILi256EEENSA_ILi32EEESG_EEENS_6half_tENS5_IJlSC_lEEESI_SJ_NS4_8TiledMMAINS4_8MMA_AtomIJNS4_26SM100_MMA_F16BF16_2x1SM_SSISI_SI_fLi256ELi32ELNS4_4UMMA5MajorE0ELSO_0ELNSN_7ScaleInE0ELSP_0EEEEEENS4_6LayoutINS5_IJSC_SC_SC_EEENS5_IJNSA_ILi0EEESU_SU_EEEEENS5_IJNS4_10UnderscoreESX_SX_EEEEENS4_18SM100_TMA_2SM_LOADENS4_14ComposedLayoutINS4_7SwizzleILi2ELi4ELi3EEENS4_18smem_ptr_flag_bitsILi16EEENSS_INS5_IJNSA_ILi8EEESG_EEENS5_IJSG_SC_EEEEEEEvNS4_8identityES10_S1A_vS1B_EENS_8epilogue10collective18CollectiveEpilogueINS1D_23Sm100TmaWarpSpecializedILi2ELi1ELi32ELb1ELb0EEEJNS5_IJNSA_ILi128EEESG_SG_EEENS5_IJNSS_IS1I_SC_EENSS_ISG_SC_EEEEESI_SJ_SI_SJ_NS1D_6fusion15FusionCallbacksIS1H_NS1N_17LinearCombinationISI_fSI_fLNS_15FloatRoundStyleE2EEES1J_S1M_JEEENS4_5SM1004TMEM4LOAD26SM100_TMEM_LOAD_32dp32b32xENS4_13SM90_TMA_LOADES1A_NS4_39AutoVectorizingCopyWithAssumedAlignmentILi128EEENS4_14SM90_TMA_STOREES1A_S1Z_S1Z_EEEvvEEEEvNT_6ParamsE) ;  /* 0xffffff7402bc7950 */ /* 0x000fea0003c3ffff */
        .weak           $__internal_1_$__cuda_sm10x_tcgen05_guardrail_trap_phase_invalid_during_alloc
        .type           $__internal_1_$__cuda_sm10x_tcgen05_guardrail_trap_phase_invalid_during_alloc,@function
        .size           $__internal_1_$__cuda_sm10x_tcgen05_guardrail_trap_phase_invalid_during_alloc,($__internal_2_$__cuda_sm10x_tcgen05_guardrail_trap_unallocated_columns_being_dealloced - $__internal_1_$__cuda_sm10x_tcgen05_guardrail_trap_phase_invalid_during_alloc)
$__internal_1_$__cuda_sm10x_tcgen05_guardrail_trap_phase_invalid_during_alloc:
[----:B------:R-:W-:Y:S05]  /*8910*/  BPT.TRAP 0x1 ;  /* 0x000000040000795c */ /* 0x000fea0000300000 */
[----:B------:R-:W-:-:S04]  /*8920*/  MOV R3, 0x0 ;  /* 0x0000000000037802 */ /* 0x000fc80000000f00 */
[----:B------:R-:W-:Y:S05]  /*8930*/  RET.REL.NODEC R2 `(_ZN7cutlass13device_kernelINS_4gemm6kernel13GemmUniversalIN4cute5tupleIJiiiiEEENS1_10collective13CollectiveMmaINS1_35MainloopSm100TmaUmmaWarpSpecializedILi23ELi2ELi4ENS5_IJNS4_1CILi2EEENSA_ILi1EEESC_EEEEENS5_IJNSA_ILi256EEENSA_ILi32EEESG_EEENS_6half_tENS5_IJlSC_lEEESI_SJ_NS4_8TiledMMAINS4_8MMA_AtomIJNS4_26SM100_MMA_F16BF16_2x1SM_SSISI_SI_fLi256ELi32ELNS4_4UMMA5MajorE0ELSO_0ELNSN_7ScaleInE0ELSP_0EEEEEENS4_6LayoutINS5_IJSC_SC_SC_EEENS5_IJNSA_ILi0EEESU_SU_EEEEENS5_IJNS4_10UnderscoreESX_SX_EEEEENS4_18SM100_TMA_2SM_LOADENS4_14ComposedLayoutINS4_7SwizzleILi2ELi4ELi3EEENS4_18smem_ptr_flag_bitsILi16EEENSS_INS5_IJNSA_ILi8EEESG_EEENS5_IJSG_SC_EEEEEEEvNS4_8identityES10_S1A_vS1B_EENS_8epilogue10collective18CollectiveEpilogueINS1D_23Sm100TmaWarpSpecializedILi2ELi1ELi32ELb1ELb0EEEJNS5_IJNSA_ILi128EEESG_SG_EEENS5_IJNSS_IS1I_SC_EENSS_ISG_SC_EEEEESI_SJ_SI_SJ_NS1D_6fusion15FusionCallbacksIS1H_NS1N_17LinearCombinationISI_fSI_fLNS_15FloatRoundStyleE2EEES1J_S1M_JEEENS4_5SM1004TMEM4LOAD26SM100_TMEM_LOAD_32dp32b32xENS4_13SM90_TMA_LOADES1A_NS4_39AutoVectorizingCopyWithAssumedAlignmentILi128EEENS4_14SM90_TMA_STOREES1A_S1Z_S1Z_EEEvvEEEEvNT_6ParamsE) ;  /* 0xffffff7402b07950 */ /* 0x000fea0003c3ffff */
        .weak           $__internal_2_$__cuda_sm10x_tcgen05_guardrail_trap_unallocated_columns_being_dealloced
        .type           $__internal_2_$__cuda_sm10x_tcgen05_guardrail_trap_unallocated_columns_being_dealloced,@function
        .size           $__internal_2_$__cuda_sm10x_tcgen05_guardrail_trap_unallocated_columns_being_dealloced,(.L_x_216 - $__internal_2_$__cuda_sm10x_tcgen05_guardrail_trap_unallocated_columns_being_dealloced)
$__internal_2_$__cuda_sm10x_tcgen05_guardrail_trap_unallocated_columns_being_dealloced:
[----:B------:R-:W-:Y:S05]  /*8940*/  BPT.TRAP 0x1 ;  /* 0x000000040000795c */ /* 0x000fea0000300000 */
[----:B------:R-:W-:-:S04]  /*8950*/  HFMA2 R3, -RZ, RZ, 0, 0 ;  /* 0x00000000ff037431 */ /* 0x000fc800000001ff */
[----:B------:R-:W-:Y:S05]  /*8960*/  RET.REL.NODEC R2 `(_ZN7cutlass13device_kernelINS_4gemm6kernel13GemmUniversalIN4cute5tupleIJiiiiEEENS1_10collective13CollectiveMmaINS1_35MainloopSm100TmaUmmaWarpSpecializedILi23ELi2ELi4ENS5_IJNS4_1CILi2EEENSA_ILi1EEESC_EEEEENS5_IJNSA_ILi256EEENSA_ILi32EEESG_EEENS_6half_tENS5_IJlSC_lEEESI_SJ_NS4_8TiledMMAINS4_8MMA_AtomIJNS4_26SM100_MMA_F16BF16_2x1SM_SSISI_SI_fLi256ELi32ELNS4_4UMMA5MajorE0ELSO_0ELNSN_7ScaleInE0ELSP_0EEEEEENS4_6LayoutINS5_IJSC_SC_SC_EEENS5_IJNSA_ILi0EEESU_SU_EEEEENS5_IJNS4_10UnderscoreESX_SX_EEEEENS4_18SM100_TMA_2SM_LOADENS4_14ComposedLayoutINS4_7SwizzleILi2ELi4ELi3EEENS4_18smem_ptr_flag_bitsILi16EEENSS_INS5_IJNSA_ILi8EEESG_EEENS5_IJSG_SC_EEEEEEEvNS4_8identityES10_S1A_vS1B_EENS_8epilogue10collective18CollectiveEpilogueINS1D_23Sm100TmaWarpSpecializedILi2ELi1ELi32ELb1ELb0EEEJNS5_IJNSA_ILi128EEESG_SG_EEENS5_IJNSS_IS1I_SC_EENSS_ISG_SC_EEEEESI_SJ_SI_SJ_NS1D_6fusion15FusionCallbacksIS1H_NS1N_17LinearCombinationISI_fSI_fLNS_15FloatRoundStyleE2EEES1J_S1M_JEEENS4_5SM1004TMEM4LOAD26SM100_TMEM_LOAD_32dp32b32xENS4_13SM90_TMA_LOADES1A_NS4_39AutoVectorizingCopyWithAssumedAlignmentILi128EEENS4_14SM90_TMA_STOREES1A_S1Z_S1Z_EEEvvEEEEvNT_6ParamsE) ;  /* 0xffffff7402a47950 */ /* 0x000fea0003c3ffff */
.L_x_215:
[----:B------:R-:W-:-:S00]  /*8970*/  BRA `(.L_x_215) ;  /* 0xfffffffc00fc7947 */ /* 0x000fc0000383ffff */
[----:B------:R-:W-:-:S00]  /*8980*/  NOP ;  /* 0x0000000000007918 */ /* 0x000fc00000000000 */
[----:B------:R-:W-:-:S00]  /*8990*/  NOP ;  /* 0x0000000000007918 */ /* 0x000fc00000000000 */
[----:B------:R-:W-:-:S00]  /*89a0*/  NOP ;  /* 0x0000000000007918 */ /* 0x000fc00000000000 */
[----:B------:R-:W-:-:S00]  /*89b0*/  NOP ;  /* 0x0000000000007918 */ /* 0x000fc00000000000 */
[----:B------:R-:W-:-:S00]  /*89c0*/  NOP ;  /* 0x0000000000007918 */ /* 0x000fc00000000000 */
[----:B------:R-:W-:-:S00]  /*89d0*/  NOP ;  /* 0x0000000000007918 */ /* 0x000fc00000000000 */
[----:B------:R-:W-:-:S00]  /*89e0*/  NOP ;  /* 0x0000000000007918 */ /* 0x000fc00000000000 */
[----:B------:R-:W-:-:S00]  /*89f0*/  NOP ;  /* 0x0000000000007918 */ /* 0x000fc00000000000 */
.L_x_216:


//--------------------- .nv.global.init           --------------------------
	.section	.nv.global.init,"aw",@progbits
.nv.global.init:
	.type		$str$27,@object
	.size		$str$27,($str$28 - $str$27)
$str$27:
        /*0000*/ 	.byte	0x28, 0x61, 0x64, 0x64, 0x72, 0x65, 0x73, 0x73, 0x20, 0x26, 0x20, 0x6d, 0x61, 0x73, 0x6b, 0x29
        /*0010*/ 	.byte	0x20, 0x3d, 0x3d, 0x20, 0x30, 0x00
	.type		$str$28,@object
	.size		$str$28,($str$26 - $str$28)
$str$28:
        /*0016*/ 	.byte	0x2f, 0x74, 0x6d, 0x70, 0x2f, 0x63, 0x75, 0x74, 0x6c, 0x61, 0x73, 0x73, 0x5f, 0x73, 0x77, 0x65
        /*0026*/ 	.byte	0x65, 0x70, 0x5f, 0x73, 0x72, 0x63, 0x2f, 0x69, 0x6e, 0x63, 0x6c, 0x75, 0x64, 0x65, 0x2f, 0x63
        /*0036*/ 	.byte	0x75, 0x74, 0x65, 0x2f, 0x70, 0x6f, 0x69, 0x6e, 0x74, 0x65, 0x72, 0x5f, 0x66, 0x6c, 0x61, 0x67
        /*0046*/ 	.byte	0x67, 0x65, 0x64, 0x2e, 0x68, 0x70, 0x70, 0x00
	.type		$str$26,@object
	.size		$str$26,($str$25 - $str$26)
$str$26:
        /*004e*/ 	.byte	0x2f, 0x74, 0x6d, 0x70, 0x2f, 0x63, 0x75, 0x74, 0x6c, 0x61, 0x73, 0x73, 0x5f, 0x73, 0x77, 0x65
        /*005e*/ 	.byte	0x65, 0x70, 0x5f, 0x73, 0x72, 0x63, 0x2f, 0x69, 0x6e, 0x63, 0x6c, 0x75, 0x64, 0x65, 0x2f, 0x63
        /*006e*/ 	.byte	0x75, 0x74, 0x65, 0x2f, 0x61, 0x74, 0x6f, 0x6d, 0x2f, 0x63, 0x6f, 0x70, 0x79, 0x5f, 0x74, 0x72
        /*007e*/ 	.byte	0x61, 0x69, 0x74, 0x73, 0x5f, 0x73, 0x6d, 0x31, 0x30, 0x30, 0x2e, 0x68, 0x70, 0x70, 0x00
	.type		$str$25,@object
	.size		$str$25,(__unnamed_1 - $str$25)
$str$25:
        /*008d*/ 	.byte	0x28, 0x28, 0x75, 0x69, 0x6e, 0x74, 0x33, 0x32, 0x5f, 0x74, 0x28, 0x74, 0x68, 0x72, 0x65, 0x61
        /*009d*/ 	.byte	0x64, 0x49, 0x64, 0x78, 0x2e, 0x78, 0x29, 0x20, 0x2f, 0x20, 0x33, 0x32, 0x29, 0x20, 0x25, 0x20
        /*00ad*/ 	.byte	0x34, 0x29, 0x20, 0x3d, 0x3d, 0x20, 0x28, 0x28, 0x28, 0x74, 0x6d, 0x65, 0x6d, 0x5f, 0x61, 0x64
        /*00bd*/ 	.byte	0x64, 0x72, 0x20, 0x3e, 0x3e, 0x20, 0x31, 0x36, 0x29, 0x20, 0x2f, 0x20, 0x33, 0x32, 0x29, 0x20
        /*00cd*/ 	.byte	0x25, 0x20, 0x34, 0x29, 0x00
	.type		__unnamed_1,@object
	.size		__unnamed_1,(__unnamed_2 - __unnamed_1)
__unnamed_1:
        /*00d2*/ 	.byte	0x61, 0x75, 0x74, 0x6f, 0x20, 0x63, 0x75, 0x74, 0x65, 0x3a, 0x3a, 0x61, 0x73, 0x5f, 0x70, 0x6f
        /* <DEDUP_REMOVED lines=24> */
        /*0262*/ 	.byte	0x3e, 0x3e, 0x3e, 0x3e, 0x5d, 0x00
	.type		__unnamed_2,@object
	.size		__unnamed_2,(.L_2 - __unnamed_2)
__unnamed_2:
        /* <DEDUP_REMOVED lines=42> */
        /*0508*/ 	.byte	0x3e, 0x3e, 0x5d, 0x00
.L_2:


//--------------------- .nv.shared._ZN7cutlass13device_kernelINS_4gemm6kernel13GemmUniversalIN4cute5tupleIJiiiiEEENS1_10collective13CollectiveMmaINS1_35MainloopSm100TmaUmmaWarpSpecializedILi23ELi2ELi4ENS5_IJNS4_1CILi2EEENSA_ILi1EEESC_EEEEENS5_IJNSA_ILi256EEENSA_ILi32EEESG_EEENS_6half_tENS5_IJlSC_lEEESI_SJ_NS4_8TiledMMAINS4_8MMA_AtomIJNS4_26SM100_MMA_F16BF16_2x1SM_SSISI_SI_fLi256ELi32ELNS4_4UMMA5MajorE0ELSO_0ELNSN_7ScaleInE0ELSP_0EEEEEENS4_6LayoutINS5_IJSC_SC_SC_EEENS5_IJNSA_ILi0EEESU_SU_EEEEENS5_IJNS4_10UnderscoreESX_SX_EEEEENS4_18SM100_TMA_2SM_LOADENS4_14ComposedLayoutINS4_7SwizzleILi2ELi4ELi3EEENS4_18smem_ptr_flag_bitsILi16EEENSS_INS5_IJNSA_ILi8EEESG_EEENS5_IJSG_SC_EEEEEEEvNS4_8identityES10_S1A_vS1B_EENS_8epilogue10collective18CollectiveEpilogueINS1D_23Sm100TmaWarpSpecializedILi2ELi1ELi32ELb1ELb0EEEJNS5_IJNSA_ILi128EEESG_SG_EEENS5_IJNSS_IS1I_SC_EENSS_ISG_SC_EEEEESI_SJ_SI_SJ_NS1D_6fusion15FusionCallbacksIS1H_NS1N_17LinearCombinationISI_fSI_fLNS_15FloatRoundStyleE2EEES1J_S1M_JEEENS4_5SM1004TMEM4LOAD26SM100_TMEM_LOAD_32dp32b32xENS4_13SM90_TMA_LOADES1A_NS4_39AutoVectorizingCopyWithAssumedAlignmentILi128EEENS4_14SM90_TMA_STOREES1A_S1Z_S1Z_EEEvvEEEEvNT_6ParamsE --------------------------
	.section	.nv.shared._ZN7cutlass13device_kernelINS_4gemm6kernel13GemmUniversalIN4cute5tupleIJiiiiEEENS1_10collective13CollectiveMmaINS1_35MainloopSm100TmaUmmaWarpSpecializedILi23ELi2ELi4ENS5_IJNS4_1CILi2EEENSA_ILi1EEESC_EEEEENS5_IJNSA_ILi256EEENSA_ILi32EEESG_EEENS_6half_tENS5_IJlSC_lEEESI_SJ_NS4_8TiledMMAINS4_8MMA_AtomIJNS4_26SM100_MMA_F16BF16_2x1SM_SSISI_SI_fLi256ELi32ELNS4_4UMMA5MajorE0ELSO_0ELNSN_7ScaleInE0ELSP_0EEEEEENS4_6LayoutINS5_IJSC_SC_SC_EEENS5_IJNSA_ILi0EEESU_SU_EEEEENS5_IJNS4_10UnderscoreESX_SX_EEEEENS4_18SM100_TMA_2SM_LOADENS4_14ComposedLayoutINS4_7SwizzleILi2ELi4ELi3EEENS4_18smem_ptr_flag_bitsILi16EEENSS_INS5_IJNSA_ILi8EEESG_EEENS5_IJSG_SC_EEEEEEEvNS4_8identityES10_S1A_vS1B_EENS_8epilogue10collective18CollectiveEpilogueINS1D_23Sm100TmaWarpSpecializedILi2ELi1ELi32ELb1ELb0EEEJNS5_IJNSA_ILi128EEESG_SG_EEENS5_IJNSS_IS1I_SC_EENSS_ISG_SC_EEEEESI_SJ_SI_SJ_NS1D_6fusion15FusionCallbacksIS1H_NS1N_17LinearCombinationISI_fSI_fLNS_15FloatRoundStyleE2EEES1J_S1M_JEEENS4_5SM1004TMEM4LOAD26SM100_TMEM_LOAD_32dp32b32xENS4_13SM90_TMA_LOADES1A_NS4_39AutoVectorizingCopyWithAssumedAlignmentILi128EEENS4_14SM90_TMA_STOREES1A_S1Z_S1Z_EEEvvEEEEvNT_6ParamsE,"aw",@nobits
	.sectionflags	@""
	.align	16
	.zero		1024


//--------------------- .nv.shared.reserved.0     --------------------------
	.section	.nv.shared.reserved.0,"aw",@nobits
	.weak		__nv_reservedSMEM_offset_0_alias
	.size		__nv_reservedSMEM_offset_0_alias, 0, 64
	.other		__nv_reservedSMEM_offset_0_alias,@"STO_CUDA_RESERVED_SHARED STV_DEFAULT"
__nv_reservedSMEM_offset_0_alias:
	.zero		0
.nv.shared.reserved.0:
	.zero		64
	.weak		__nv_reservedSMEM_tcgen05_partition
	.type		__nv_reservedSMEM_tcgen05_partition,@object
	.size		__nv_reservedSMEM_tcgen05_partition,(.L_0 - __nv_reservedSMEM_tcgen05_partition)
__nv_reservedSMEM_tcgen05_partition:
	.zero		32
.L_0:


//--------------------- .nv.global                --------------------------
	.section	.nv.global,"aw",@nobits
.nv.global:
	.type		_ZN40_INTERNAL_a84dada0_4_k_cu_e92abaee_101614cute1_E,@object
	.size		_ZN40_INTERNAL_a84dada0_4_k_cu_e92abaee_101614cute1_E,(_ZN40_INTERNAL_a84dada0_4_k_cu_e92abaee_101614cuda3std3__45__cpo6cbeginE - _ZN40_INTERNAL_a84dada0_4_k_cu_e92abaee_101614cute1_E)
_ZN40_INTERNAL_a84dada0_4_k_cu_e92abaee_101614cute1_E:
	.zero		1
	.type		_ZN40_INTERNAL_a84dada0_4_k_cu_e92abaee_101614cuda3std3__45__cpo6cbeginE,@object
	.size		_ZN40_INTERNAL_a84dada0_4_k_cu_e92abaee_101614cuda3std3__45__cpo6cbeginE,(_ZN40_INTERNAL_a84dada0_4_k_cu_e92abaee_101614cuda3std3__48in_placeE - _ZN40_INTERNAL_a84dada0_4_k_cu_e92abaee_101614cuda3std3__45__cpo6cbeginE)
_ZN40_INTERNAL_a84dada0_4_k_cu_e92abaee_101614cuda3std3__45__cpo6cbeginE:
	.zero		1
	.type		_ZN40_INTERNAL_a84dada0_4_k_cu_e92abaee_101614cuda3std3__48in_placeE,@object
	.size		_ZN40_INTERNAL_a84dada0_4_k_cu_e92abaee_101614cuda3std3__48in_placeE,(_ZN40_INTERNAL_a84dada0_4_k_cu_e92abaee_101614cuda3std6ranges3__45__cpo9iter_moveE - _ZN40_INTERNAL_a84dada0_4_k_cu_e92abaee_101614cuda3std3__48in_placeE)
_ZN40_INTERNAL_a84dada0_4_k_cu_e92abaee_101614cuda3std3__48in_placeE:
	.zero		1
	.type		_ZN40_INTERNAL_a84dada0_4_k_cu_e92abaee_101614cuda3std6ranges3__45__cpo9iter_moveE,@object
	.size		_ZN40_INTERNAL_a84dada0_4_k_cu_e92abaee_101614cuda3std6ranges3__45__cpo9iter_moveE,(_ZN40_INTERNAL_a84dada0_4_k_cu_e92abaee_101614cuda3std3__45__cpo5beginE - _ZN40_INTERNAL_a84dada0_4_k_cu_e92abaee_101614cuda3std6ranges3__45__cpo9iter_moveE)
_ZN40_INTERNAL_a84dada0_4_k_cu_e92abaee_101614cuda3std6ranges3__45__cpo9iter_moveE:
	.zero		1
	.type		_ZN40_INTERNAL_a84dada0_4_k_cu_e92abaee_101614cuda3std3__45__cpo5beginE,@object
	.size		_ZN40_INTERNAL_a84dada0_4_k_cu_e92abaee_101614cuda3std3__45__cpo5beginE,(_ZN40_INTERNAL_a84dada0_4_k_cu_e92abaee_101614cuda3std3__442_GLOBAL__N__a84dada0_4_k_cu_e92abaee_101616ignoreE - _ZN40_INTERNAL_a84dada0_4_k_cu_e92abaee_101614cuda3std3__45__cpo5beginE)
_ZN40_INTERNAL_a84dada0_4_k_cu_e92abaee_101614cuda3std3__45__cpo5beginE:
	.zero		1
	.type		_ZN40_INTERNAL_a84dada0_4_k_cu_e92abaee_101614cuda3std3__442_GLOBAL__N__a84dada0_4_k_cu_e92abaee_101616ignoreE,@object
	.size		_ZN40_INTERNAL_a84dada0_4_k_cu_e92abaee_101614cuda3std3__442_GLOBAL__N__a84dada0_4_k_cu_e92abaee_101616ignoreE,(_ZN40_INTERNAL_a84dada0_4_k_cu_e92abaee_101614cute7productE - _ZN40_INTERNAL_a84dada0_4_k_cu_e92abaee_101614cuda3std3__442_GLOBAL__N__a84dada0_4_k_cu_e92abaee_101616ignoreE)
_ZN40_INTERNAL_a84dada0_4_k_cu_e92abaee_101614cuda3std3__442_GLOBAL__N__a84dada0_4_k_cu_e92abaee_101616ignoreE:
	.zero		1
	.type		_ZN40_INTERNAL_a84dada0_4_k_cu_e92abaee_101614cute7productE,@object
	.size		_ZN40_INTERNAL_a84dada0_4_k_cu_e92abaee_101614cute7productE,(_ZN40_INTERNAL_a84dada0_4_k_cu_e92abaee_101614cuda3std3__45__cpo3endE - _ZN40_INTERNAL_a84dada0_4_k_cu_e92abaee_101614cute7productE)
_ZN40_INTERNAL_a84dada0_4_k_cu_e92abaee_101614cute7productE:
	.zero		1
	.type		_ZN40_INTERNAL_a84dada0_4_k_cu_e92abaee_101614cuda3std3__45__cpo3endE,@object
	.size		_ZN40_INTERNAL_a84dada0_4_k_cu_e92abaee_101614cuda3std3__45__cpo3endE,(_ZN40_INTERNAL_a84dada0_4_k_cu_e92abaee_101614cuda3std3__419piecewise_constructE - _ZN40_INTERNAL_a84dada0_4_k_cu_e92abaee_101614cuda3std3__45__cpo3endE)
_ZN40_INTERNAL_a84dada0_4_k_cu_e92abaee_101614cuda3std3__45__cpo3endE:
	.zero		1
	.type		_ZN40_INTERNAL_a84dada0_4_k_cu_e92abaee_101614cuda3std3__419piecewise_constructE,@object
	.size		_ZN40_INTERNAL_a84dada0_4_k_cu_e92abaee_101614cuda3std3__419piecewise_constructE,(_ZN40_INTERNAL_a84dada0_4_k_cu_e92abaee_101614cuda3std3__45__cpo4cendE - _ZN40_INTERNAL_a84dada0_4_k_cu_e92abaee_101614cuda3std3__419piecewise_constructE)
_ZN40_INTERNAL_a84dada0_4_k_cu_e92abaee_101614cuda3std3__419piecewise_constructE:
	.zero		1
	.type		_ZN40_INTERNAL_a84dada0_4_k_cu_e92abaee_101614cuda3std3__45__cpo4cendE,@object
	.size		_ZN40_INTERNAL_a84dada0_4_k_cu_e92abaee_101614cuda3std3__45__cpo4cendE,(_ZN40_INTERNAL_a84dada0_4_k_cu_e92abaee_101614cuda3std6ranges3__45__cpo4swapE - _ZN40_INTERNAL_a84dada0_4_k_cu_e92abaee_101614cuda3std3__45__cpo4cendE)
_ZN40_INTERNAL_a84dada0_4_k_cu_e92abaee_101614cuda3std3__45__cpo4cendE:
	.zero		1
	.type		_ZN40_INTERNAL_a84dada0_4_k_cu_e92abaee_101614cuda3std6ranges3__45__cpo4swapE,@object
	.size		_ZN40_INTERNAL_a84dada0_4_k_cu_e92abaee_101614cuda3std6ranges3__45__cpo4swapE,(.L_10 - _ZN40_INTERNAL_a84dada0_4_k_cu_e92abaee_101614cuda3std6ranges3__45__cpo4swapE)
_ZN40_INTERNAL_a84dada0_4_k_cu_e92abaee_101614cuda3std6ranges3__45__cpo4swapE:
	.zero		1
.L_10:


//--------------------- .nv.constant0._ZN7cutlass13device_kernelINS_4gemm6kernel13GemmUniversalIN4cute5tupleIJiiiiEEENS1_10collective13CollectiveMmaINS1_35MainloopSm100TmaUmmaWarpSpecializedILi23ELi2ELi4ENS5_IJNS4_1CILi2EEENSA_ILi1EEESC_EEEEENS5_IJNSA_ILi256EEENSA_ILi32EEESG_EEENS_6half_tENS5_IJlSC_lEEESI_SJ_NS4_8TiledMMAINS4_8MMA_AtomIJNS4_26SM100_MMA_F16BF16_2x1SM_SSISI_SI_fLi256ELi32ELNS4_4UMMA5MajorE0ELSO_0ELNSN_7ScaleInE0ELSP_0EEEEEENS4_6LayoutINS5_IJSC_SC_SC_EEENS5_IJNSA_ILi0EEESU_SU_EEEEENS5_IJNS4_10UnderscoreESX_SX_EEEEENS4_18SM100_TMA_2SM_LOADENS4_14ComposedLayoutINS4_7SwizzleILi2ELi4ELi3EEENS4_18smem_ptr_flag_bitsILi16EEENSS_INS5_IJNSA_ILi8EEESG_EEENS5_IJSG_SC_EEEEEEEvNS4_8identityES10_S1A_vS1B_EENS_8epilogue10collective18CollectiveEpilogueINS1D_23Sm100TmaWarpSpecializedILi2ELi1ELi32ELb1ELb0EEEJNS5_IJNSA_ILi128EEESG_SG_EEENS5_IJNSS_IS1I_SC_EENSS_ISG_SC_EEEEESI_SJ_SI_SJ_NS1D_6fusion15FusionCallbacksIS1H_NS1N_17LinearCombinationISI_fSI_fLNS_15FloatRoundStyleE2EEES1J_S1M_JEEENS4_5SM1004TMEM4LOAD26SM100_TMEM_LOAD_32dp32b32xENS4_13SM90_TMA_LOADES1A_NS4_39AutoVectorizingCopyWithAssumedAlignmentILi128EEENS4_14SM90_TMA_STOREES1A_S1Z_S1Z_EEEvvEEEEvNT_6ParamsE --------------------------
	.section	.nv.constant0._ZN7cutlass13device_kernelINS_4gemm6kernel13GemmUniversalIN4cute5tupleIJiiiiEEENS1_10collective13CollectiveMmaINS1_35MainloopSm100TmaUmmaWarpSpecializedILi23ELi2ELi4ENS5_IJNS4_1CILi2EEENSA_ILi1EEESC_EEEEENS5_IJNSA_ILi256EEENSA_ILi32EEESG_EEENS_6half_tENS5_IJlSC_lEEESI_SJ_NS4_8TiledMMAINS4_8MMA_AtomIJNS4_26SM100_MMA_F16BF16_2x1SM_SSISI_SI_fLi256ELi32ELNS4_4UMMA5MajorE0ELSO_0ELNSN_7ScaleInE0ELSP_0EEEEEENS4_6LayoutINS5_IJSC_SC_SC_EEENS5_IJNSA_ILi0EEESU_SU_EEEEENS5_IJNS4_10UnderscoreESX_SX_EEEEENS4_18SM100_TMA_2SM_LOADENS4_14ComposedLayoutINS4_7SwizzleILi2ELi4ELi3EEENS4_18smem_ptr_flag_bitsILi16EEENSS_INS5_IJNSA_ILi8EEESG_EEENS5_IJSG_SC_EEEEEEEvNS4_8identityES10_S1A_vS1B_EENS_8epilogue10collective18CollectiveEpilogueINS1D_23Sm100TmaWarpSpecializedILi2ELi1ELi32ELb1ELb0EEEJNS5_IJNSA_ILi128EEESG_SG_EEENS5_IJNSS_IS1I_SC_EENSS_ISG_SC_EEEEESI_SJ_SI_SJ_NS1D_6fusion15FusionCallbacksIS1H_NS1N_17LinearCombinationISI_fSI_fLNS_15FloatRoundStyleE2EEES1J_S1M_JEEENS4_5SM1004TMEM4LOAD26SM100_TMEM_LOAD_32dp32b32xENS4_13SM90_TMA_LOADES1A_NS4_39AutoVectorizingCopyWithAssumedAlignmentILi128EEENS4_14SM90_TMA_STOREES1A_S1Z_S1Z_EEEvvEEEEvNT_6ParamsE,"a",@progbits
	.sectionflags	@""
	.align	4
.nv.constant0._ZN7cutlass13device_kernelINS_4gemm6kernel13GemmUniversalIN4cute5tupleIJiiiiEEENS1_10collective13CollectiveMmaINS1_35MainloopSm100TmaUmmaWarpSpecializedILi23ELi2ELi4ENS5_IJNS4_1CILi2EEENSA_ILi1EEESC_EEEEENS5_IJNSA_ILi256EEENSA_ILi32EEESG_EEENS_6half_tENS5_IJlSC_lEEESI_SJ_NS4_8TiledMMAINS4_8MMA_AtomIJNS4_26SM100_MMA_F16BF16_2x1SM_SSISI_SI_fLi256ELi32ELNS4_4UMMA5MajorE0ELSO_0ELNSN_7ScaleInE0ELSP_0EEEEEENS4_6LayoutINS5_IJSC_SC_SC_EEENS5_IJNSA_ILi0EEESU_SU_EEEEENS5_IJNS4_10UnderscoreESX_SX_EEEEENS4_18SM100_TMA_2SM_LOADENS4_14ComposedLayoutINS4_7SwizzleILi2ELi4ELi3EEENS4_18smem_ptr_flag_bitsILi16EEENSS_INS5_IJNSA_ILi8EEESG_EEENS5_IJSG_SC_EEEEEEEvNS4_8identityES10_S1A_vS1B_EENS_8epilogue10collective18CollectiveEpilogueINS1D_23Sm100TmaWarpSpecializedILi2ELi1ELi32ELb1ELb0EEEJNS5_IJNSA_ILi128EEESG_SG_EEENS5_IJNSS_IS1I_SC_EENSS_ISG_SC_EEEEESI_SJ_SI_SJ_NS1D_6fusion15FusionCallbacksIS1H_NS1N_17LinearCombinationISI_fSI_fLNS_15FloatRoundStyleE2EEES1J_S1M_JEEENS4_5SM1004TMEM4LOAD26SM100_TMEM_LOAD_32dp32b32xENS4_13SM90_TMA_LOADES1A_NS4_39AutoVectorizingCopyWithAssumedAlignmentILi128EEENS4_14SM90_TMA_STOREES1A_S1Z_S1Z_EEEvvEEEEvNT_6ParamsE:
	.zero		2944


//--------------------- SYMBOLS --------------------------

	.type		.nv.reservedSmem.offset0,@object
	.size		.nv.reservedSmem.offset0,0x4
	.type		.nv.reservedSmem.cap,@object
	.size		.nv.reservedSmem.cap,0x4
	.type		__assertfail,@function
